	.target	sm_90a

	.elftype	@"ET_EXEC"


//--------------------- .note.nv.tkinfo           --------------------------
	.section	.note.nv.tkinfo,"",@"SHT_NOTE"
	.sectionflags	@"SHF_NOTE_NV_TKINFO"
	.tkinfo
        /*0018*/ 	.word	0x00000002
        /*0030*/ 	.string	""
        /*0030*/ 	.string	"ptxas"
        /*0030*/ 	.string	"Cuda compilation tools, release 13.0, V13.0.88"
        /*0030*/ 	.string	"Build cuda_13.0.r13.0/compiler.36424714_0"
        /*0030*/ 	.string	"-arch sm_90a -m 64 "



//--------------------- .note.nv.cuinfo           --------------------------
	.section	.note.nv.cuinfo,"",@"SHT_NOTE"
	.sectionflags	@"SHF_NOTE_NV_CUINFO"
        /*0018*/ 	.short	0x0002
        /*001a*/ 	.short	0x005a
        /*001c*/ 	.short	0x0082
	.zero		2


//--------------------- .nv.info                  --------------------------
	.section	.nv.info,"",@"SHT_CUDA_INFO"
	.align	4


	//----- nvinfo : EIATTR_REGCOUNT
	.align		4
        /*0000*/ 	.byte	0x04, 0x2f
        /*0002*/ 	.short	(.L_15 - .L_14)
	.align		4
.L_14:
        /*0004*/ 	.word	index@(_ZN7cutlass13device_kernelINS_4gemm6kernel13GemmUniversalIN4cute5tupleIJiiiiEEENS1_10collective13CollectiveMmaINS1_34MainloopSm90TmaGmmaWarpSpecializedILi7ENS5_IJNS4_1CILi2EEENSA_ILi1EEESC_EEENS1_35KernelTmaWarpSpecializedCooperativeEEENS5_IJNSA_ILi256EEESG_NSA_ILi32EEEEEENS_6half_tENS5_IJlSC_lEEESJ_SK_NS4_8TiledMMAINS4_8MMA_AtomIJNS4_4SM904GMMA26MMA_64x256x16_F32F16F16_SSILNSO_5MajorE0ELSQ_0ELNSO_7ScaleInE1ELSR_1EEEEEENS4_6LayoutISD_NS5_IJSC_NSA_ILi0EEESV_EEEEENS5_IJNS4_10UnderscoreESY_SY_EEEEENS4_13SM90_TMA_LOADENS4_14ComposedLayoutINS4_7SwizzleILi2ELi4ELi3EEENS4_18smem_ptr_flag_bitsILi16EEENSU_INS5_IJNSA_ILi8EEESH_EEENS5_IJSH_SC_EEEEEEEvNS4_8identityENS4_23SM90_TMA_LOAD_MULTICASTES1B_vS1C_EENS_8epilogue10collective6detail29Sm90TmaWarpSpecializedAdapterINS1G_15DefaultEpilogueISJ_SK_SK_NS1F_6thread17LinearCombinationISJ_Li1EffLNS1K_9ScaleType4KindE0ELNS_15FloatRoundStyleE2ESJ_EENS1_15EpilogueDefaultEEEEEvvEEEEvNT_6ParamsE)
        /*0008*/ 	.word	0x000000a8


	//----- nvinfo : EIATTR_FRAME_SIZE
	.align		4
.L_15:
        /*000c*/ 	.byte	0x04, 0x11
        /*000e*/ 	.short	(.L_17 - .L_16)
	.align		4
.L_16:
        /*0010*/ 	.word	index@(_ZN7cutlass13device_kernelINS_4gemm6kernel13GemmUniversalIN4cute5tupleIJiiiiEEENS1_10collective13CollectiveMmaINS1_34MainloopSm90TmaGmmaWarpSpecializedILi7ENS5_IJNS4_1CILi2EEENSA_ILi1EEESC_EEENS1_35KernelTmaWarpSpecializedCooperativeEEENS5_IJNSA_ILi256EEESG_NSA_ILi32EEEEEENS_6half_tENS5_IJlSC_lEEESJ_SK_NS4_8TiledMMAINS4_8MMA_AtomIJNS4_4SM904GMMA26MMA_64x256x16_F32F16F16_SSILNSO_5MajorE0ELSQ_0ELNSO_7ScaleInE1ELSR_1EEEEEENS4_6LayoutISD_NS5_IJSC_NSA_ILi0EEESV_EEEEENS5_IJNS4_10UnderscoreESY_SY_EEEEENS4_13SM90_TMA_LOADENS4_14ComposedLayoutINS4_7SwizzleILi2ELi4ELi3EEENS4_18smem_ptr_flag_bitsILi16EEENSU_INS5_IJNSA_ILi8EEESH_EEENS5_IJSH_SC_EEEEEEEvNS4_8identityENS4_23SM90_TMA_LOAD_MULTICASTES1B_vS1C_EENS_8epilogue10collective6detail29Sm90TmaWarpSpecializedAdapterINS1G_15DefaultEpilogueISJ_SK_SK_NS1F_6thread17LinearCombinationISJ_Li1EffLNS1K_9ScaleType4KindE0ELNS_15FloatRoundStyleE2ESJ_EENS1_15EpilogueDefaultEEEEEvvEEEEvNT_6ParamsE)
        /*0014*/ 	.word	0x000004c0


	//----- nvinfo : EIATTR_MIN_STACK_SIZE
	.align		4
.L_17:
        /*0018*/ 	.byte	0x04, 0x12
        /*001a*/ 	.short	(.L_19 - .L_18)
	.align		4
.L_18:
        /*001c*/ 	.word	index@(_ZN7cutlass13device_kernelINS_4gemm6kernel13GemmUniversalIN4cute5tupleIJiiiiEEENS1_10collective13CollectiveMmaINS1_34MainloopSm90TmaGmmaWarpSpecializedILi7ENS5_IJNS4_1CILi2EEENSA_ILi1EEESC_EEENS1_35KernelTmaWarpSpecializedCooperativeEEENS5_IJNSA_ILi256EEESG_NSA_ILi32EEEEEENS_6half_tENS5_IJlSC_lEEESJ_SK_NS4_8TiledMMAINS4_8MMA_AtomIJNS4_4SM904GMMA26MMA_64x256x16_F32F16F16_SSILNSO_5MajorE0ELSQ_0ELNSO_7ScaleInE1ELSR_1EEEEEENS4_6LayoutISD_NS5_IJSC_NSA_ILi0EEESV_EEEEENS5_IJNS4_10UnderscoreESY_SY_EEEEENS4_13SM90_TMA_LOADENS4_14ComposedLayoutINS4_7SwizzleILi2ELi4ELi3EEENS4_18smem_ptr_flag_bitsILi16EEENSU_INS5_IJNSA_ILi8EEESH_EEENS5_IJSH_SC_EEEEEEEvNS4_8identityENS4_23SM90_TMA_LOAD_MULTICASTES1B_vS1C_EENS_8epilogue10collective6detail29Sm90TmaWarpSpecializedAdapterINS1G_15DefaultEpilogueISJ_SK_SK_NS1F_6thread17LinearCombinationISJ_Li1EffLNS1K_9ScaleType4KindE0ELNS_15FloatRoundStyleE2ESJ_EENS1_15EpilogueDefaultEEEEEvvEEEEvNT_6ParamsE)
        /*0020*/ 	.word	0x000004c0
.L_19:


//--------------------- .nv.compat                --------------------------
	.section	.nv.compat,"",@"SHT_CUDA_COMPAT_INFO"
	.align	4
        /*0000*/ 	.byte	0x02, 0x09, 0x01, 0x00, 0x02, 0x02, 0x04, 0x00, 0x02, 0x05, 0x05, 0x00, 0x03, 0x07, 0x01, 0x01
        /*0010*/ 	.byte	0x02, 0x03, 0x01, 0x00, 0x02, 0x06, 0x01, 0x00, 0x04, 0x0b, 0x08, 0x00, 0x00, 0x00, 0x00, 0x00
        /*0020*/ 	.byte	0x00, 0x00, 0x00, 0x00


//--------------------- .nv.info._ZN7cutlass13device_kernelINS_4gemm6kernel13GemmUniversalIN4cute5tupleIJiiiiEEENS1_10collective13CollectiveMmaINS1_34MainloopSm90TmaGmmaWarpSpecializedILi7ENS5_IJNS4_1CILi2EEENSA_ILi1EEESC_EEENS1_35KernelTmaWarpSpecializedCooperativeEEENS5_IJNSA_ILi256EEESG_NSA_ILi32EEEEEENS_6half_tENS5_IJlSC_lEEESJ_SK_NS4_8TiledMMAINS4_8MMA_AtomIJNS4_4SM904GMMA26MMA_64x256x16_F32F16F16_SSILNSO_5MajorE0ELSQ_0ELNSO_7ScaleInE1ELSR_1EEEEEENS4_6LayoutISD_NS5_IJSC_NSA_ILi0EEESV_EEEEENS5_IJNS4_10UnderscoreESY_SY_EEEEENS4_13SM90_TMA_LOADENS4_14ComposedLayoutINS4_7SwizzleILi2ELi4ELi3EEENS4_18smem_ptr_flag_bitsILi16EEENSU_INS5_IJNSA_ILi8EEESH_EEENS5_IJSH_SC_EEEEEEEvNS4_8identityENS4_23SM90_TMA_LOAD_MULTICASTES1B_vS1C_EENS_8epilogue10collective6detail29Sm90TmaWarpSpecializedAdapterINS1G_15DefaultEpilogueISJ_SK_SK_NS1F_6thread17LinearCombinationISJ_Li1EffLNS1K_9ScaleType4KindE0ELNS_15FloatRoundStyleE2ESJ_EENS1_15EpilogueDefaultEEEEEvvEEEEvNT_6ParamsE --------------------------
	.section	.nv.info._ZN7cutlass13device_kernelINS_4gemm6kernel13GemmUniversalIN4cute5tupleIJiiiiEEENS1_10collective13CollectiveMmaINS1_34MainloopSm90TmaGmmaWarpSpecializedILi7ENS5_IJNS4_1CILi2EEENSA_ILi1EEESC_EEENS1_35KernelTmaWarpSpecializedCooperativeEEENS5_IJNSA_ILi256EEESG_NSA_ILi32EEEEEENS_6half_tENS5_IJlSC_lEEESJ_SK_NS4_8TiledMMAINS4_8MMA_AtomIJNS4_4SM904GMMA26MMA_64x256x16_F32F16F16_SSILNSO_5MajorE0ELSQ_0ELNSO_7ScaleInE1ELSR_1EEEEEENS4_6LayoutISD_NS5_IJSC_NSA_ILi0EEESV_EEEEENS5_IJNS4_10UnderscoreESY_SY_EEEEENS4_13SM90_TMA_LOADENS4_14ComposedLayoutINS4_7SwizzleILi2ELi4ELi3EEENS4_18smem_ptr_flag_bitsILi16EEENSU_INS5_IJNSA_ILi8EEESH_EEENS5_IJSH_SC_EEEEEEEvNS4_8identityENS4_23SM90_TMA_LOAD_MULTICASTES1B_vS1C_EENS_8epilogue10collective6detail29Sm90TmaWarpSpecializedAdapterINS1G_15DefaultEpilogueISJ_SK_SK_NS1F_6thread17LinearCombinationISJ_Li1EffLNS1K_9ScaleType4KindE0ELNS_15FloatRoundStyleE2ESJ_EENS1_15EpilogueDefaultEEEEEvvEEEEvNT_6ParamsE,"",@"SHT_CUDA_INFO"
	.sectionflags	@""
	.align	4


	//----- nvinfo : EIATTR_CUDA_API_VERSION
	.align		4
        /*0000*/ 	.byte	0x04, 0x37
        /*0002*/ 	.short	(.L_21 - .L_20)
.L_20:
        /*0004*/ 	.word	0x00000082


	//----- nvinfo : EIATTR_KPARAM_INFO
	.align		4
.L_21:
        /*0008*/ 	.byte	0x04, 0x17
        /*000a*/ 	.short	(.L_23 - .L_22)
.L_22:
        /*000c*/ 	.word	0x00000000
        /*0010*/ 	.short	0x0000
        /*0012*/ 	.short	0x0070
        /*0014*/ 	.byte	0x00, 0xf0, 0x01, 0x10


	//----- nvinfo : EIATTR_SPARSE_MMA_MASK
	.align		4
.L_23:
        /*0018*/ 	.byte	0x03, 0x50
        /*001a*/ 	.short	0x0000


	//----- nvinfo : EIATTR_MAXREG_COUNT
	.align		4
        /*001c*/ 	.byte	0x03, 0x1b
        /*001e*/ 	.short	0x00a8


	//----- nvinfo : EIATTR_NUM_BARRIERS
	.align		4
        /*0020*/ 	.byte	0x02, 0x4c
        /*0022*/ 	.byte	0x01
	.zero		1


	//----- nvinfo : EIATTR_EXTERNS
	.align		4
        /*0024*/ 	.byte	0x04, 0x0f
        /*0026*/ 	.short	(.L_25 - .L_24)


	//   ....[0]....
	.align		4
.L_24:
        /*0028*/ 	.word	index@(__assertfail)


	//----- nvinfo : EIATTR_ANNOTATIONS
	.align		4
.L_25:
        /*002c*/ 	.byte	0x04, 0x55
        /*002e*/ 	.short	(.L_27 - .L_26)


	//   ....[0]....
.L_26:
        /*0030*/ 	.word	0x00000001
        /*0034*/ 	.byte	0x60, 0x0a, 0x00, 0x00, 0x01, 0x00, 0x00, 0x00, 0x70, 0x0a, 0x00, 0x00, 0x01, 0x00, 0x00, 0x00
        /* <DEDUP_REMOVED lines=380> */
        /*1804*/ 	.byte	0x30, 0x70, 0x01, 0x00


	//----- nvinfo : EIATTR_MERCURY_ISA_VERSION
	.align		4
.L_27:
        /*1808*/ 	.byte	0x03, 0x5f
        /*180a*/ 	.short	0x0101


	//----- nvinfo : EIATTR_INT_WARP_WIDE_INSTR_OFFSETS
	.align		4
        /*180c*/ 	.byte	0x04, 0x31
        /*180e*/ 	.short	(.L_29 - .L_28)


	//   ....[0]....
.L_28:
        /*1810*/ 	.word	0x000005e0


	//   ....[1]....
        /*1814*/ 	.word	0x000005f0


	//   ....[2]....
        /*1818*/ 	.word	0x00000760


	//----- nvinfo : EIATTR_COOP_GROUP_MASK_REGIDS
	.align		4
.L_29:
        /*181c*/ 	.byte	0x04, 0x29
        /*181e*/ 	.short	(.L_31 - .L_30)


	//   ....[0]....
.L_30:
        /*1820*/ 	.word	0xffffffff


	//   ....[1]....
        /*1824*/ 	.word	0xffffffff


	//   ....[2]....
        /*1828*/ 	.word	0xffffffff


	//   ....[3]....
        /*182c*/ 	.word	0xffffffff


	//   ....[4]....
        /*1830*/ 	.word	0xffffffff


	//   ....[5]....
        /*1834*/ 	.word	0xffffffff


	//----- nvinfo : EIATTR_COOP_GROUP_INSTR_OFFSETS
	.align		4
.L_31:
        /*1838*/ 	.byte	0x04, 0x28
        /*183a*/ 	.short	(.L_33 - .L_32)


	//   ....[0]....
.L_32:
        /*183c*/ 	.word	0x00000070


	//   ....[1]....
        /*1840*/ 	.word	0x00000080


	//   ....[2]....
        /*1844*/ 	.word	0x000001a0


	//   ....[3]....
        /*1848*/ 	.word	0x00000430


	//   ....[4]....
        /*184c*/ 	.word	0x000008a0


	//   ....[5]....
        /*1850*/ 	.word	0x00001470


	//----- nvinfo : EIATTR_REG_RECONFIG
	.align		4
.L_33:
        /*1854*/ 	.byte	0x01, 0x54
	.zero		2


	//----- nvinfo : EIATTR_SYSCALL_OFFSETS
	.align		4
        /*1858*/ 	.byte	0x04, 0x46
        /*185a*/ 	.short	(.L_35 - .L_34)


	//   ....[0]....
.L_34:
        /*185c*/ 	.word	0x00001620


	//----- nvinfo : EIATTR_MBARRIER_INSTR_OFFSETS
	.align		4
.L_35:
        /*1860*/ 	.byte	0x04, 0x39
        /*1862*/ 	.short	(.L_37 - .L_36)


	//   ....[0]....
.L_36:
        /*1864*/ 	.word	0x00000320
        /*1868*/ 	.word	0x000000ff
        /*186c*/ 	.word	0x00000000
        /*1870*/ 	.short	0x0100
        /*1872*/ 	.byte	0x08
	.zero		1


	//   ....[1]....
        /*1874*/ 	.word	0x00000330
        /*1878*/ 	.word	0x000000ff
        /*187c*/ 	.word	0x00000038
        /*1880*/ 	.short	0x0100
        /*1882*/ 	.byte	0x08
	.zero		1


	//   ....[2]....
        /*1884*/ 	.word	0x00000340
        /*1888*/ 	.word	0x000000ff
        /*188c*/ 	.word	0x00000008
        /*1890*/ 	.short	0x0100
        /*1892*/ 	.byte	0x08
	.zero		1


	//   ....[3]....
        /*1894*/ 	.word	0x00000350
        /*1898*/ 	.word	0x000000ff
        /*189c*/ 	.word	0x00000040
        /*18a0*/ 	.short	0x0100
        /*18a2*/ 	.byte	0x08
	.zero		1


	//   ....[4]....
        /*18a4*/ 	.word	0x00000360
        /*18a8*/ 	.word	0x000000ff
        /*18ac*/ 	.word	0x00000010
        /*18b0*/ 	.short	0x0100
        /*18b2*/ 	.byte	0x08
	.zero		1


	//   ....[5]....
        /*18b4*/ 	.word	0x00000370
        /*18b8*/ 	.word	0x000000ff
        /*18bc*/ 	.word	0x00000048
        /*18c0*/ 	.short	0x0100
        /*18c2*/ 	.byte	0x08
	.zero		1


	//   ....[6]....
        /*18c4*/ 	.word	0x00000380
        /*18c8*/ 	.word	0x000000ff
        /*18cc*/ 	.word	0x00000018
        /*18d0*/ 	.short	0x0100
        /*18d2*/ 	.byte	0x08
	.zero		1


	//   ....[7]....
        /*18d4*/ 	.word	0x00000390
        /*18d8*/ 	.word	0x000000ff
        /*18dc*/ 	.word	0x00000050
        /*18e0*/ 	.short	0x0100
        /*18e2*/ 	.byte	0x08
	.zero		1


	//   ....[8]....
        /*18e4*/ 	.word	0x000003a0
        /*18e8*/ 	.word	0x000000ff
        /*18ec*/ 	.word	0x00000020
        /*18f0*/ 	.short	0x0100
        /*18f2*/ 	.byte	0x08
	.zero		1


	//   ....[9]....
        /*18f4*/ 	.word	0x000003b0
        /*18f8*/ 	.word	0x000000ff
        /*18fc*/ 	.word	0x00000058
        /*1900*/ 	.short	0x0100
        /*1902*/ 	.byte	0x08
	.zero		1


	//   ....[10]....
        /*1904*/ 	.word	0x000003c0
        /*1908*/ 	.word	0x000000ff
        /*190c*/ 	.word	0x00000028
        /*1910*/ 	.short	0x0100
        /*1912*/ 	.byte	0x08
	.zero		1


	//   ....[11]....
        /*1914*/ 	.word	0x000003d0
        /*1918*/ 	.word	0x000000ff
        /*191c*/ 	.word	0x00000060
        /*1920*/ 	.short	0x0100
        /*1922*/ 	.byte	0x08
	.zero		1


	//   ....[12]....
        /*1924*/ 	.word	0x000003e0
        /*1928*/ 	.word	0x000000ff
        /*192c*/ 	.word	0x00000030
        /*1930*/ 	.short	0x0100
        /*1932*/ 	.byte	0x08
	.zero		1


	//   ....[13]....
        /*1934*/ 	.word	0x000003f0
        /*1938*/ 	.word	0x000000ff
        /*193c*/ 	.word	0x00000068
        /*1940*/ 	.short	0x0100
        /*1942*/ 	.byte	0x08
	.zero		1


	//   ....[14]....
        /*1944*/ 	.word	0x000007d0
        /*1948*/ 	.word	0x000000ff
        /*194c*/ 	.word	0x00000080
        /*1950*/ 	.short	0x0100
        /*1952*/ 	.byte	0x06
	.zero		1


	//   ....[15]....
        /*1954*/ 	.word	0x00000800
        /*1958*/ 	.word	0x000000ff
        /*195c*/ 	.word	0x00000088
        /*1960*/ 	.short	0x0100
        /*1962*/ 	.byte	0x06
	.zero		1


	//   ....[16]....
        /*1964*/ 	.word	0x00001700
        /*1968*/ 	.word	0x00000004
        /*196c*/ 	.word	0x00000000
        /*1970*/ 	.short	0x010a
        /*1972*/ 	.byte	0x3f
	.zero		1


	//   ....[17]....
        /*1974*/ 	.word	0x00001740
        /*1978*/ 	.word	0x00000004
        /*197c*/ 	.word	0x00000000
        /*1980*/ 	.short	0x010a
        /*1982*/ 	.byte	0x3f
	.zero		1


	//   ....[18]....
        /*1984*/ 	.word	0x00002cd0
        /*1988*/ 	.word	0x00000005
        /*198c*/ 	.word	0x00000000
        /*1990*/ 	.short	0x010a
        /*1992*/ 	.byte	0x3f
	.zero		1


	//   ....[19]....
        /*1994*/ 	.word	0x00002d10
        /*1998*/ 	.word	0x00000005
        /*199c*/ 	.word	0x00000000
        /*19a0*/ 	.short	0x010a
        /*19a2*/ 	.byte	0x3f
	.zero		1


	//   ....[20]....
        /*19a4*/ 	.word	0x00004d30
        /*19a8*/ 	.word	0x00000005
        /*19ac*/ 	.word	0x00000000
        /*19b0*/ 	.short	0x0101
        /*19b2*/ 	.byte	0x3f
	.zero		1


	//   ....[21]....
        /*19b4*/ 	.word	0x00004f60
        /*19b8*/ 	.word	0x00000000
        /*19bc*/ 	.word	0x00000000
        /*19c0*/ 	.short	0x0101
        /*19c2*/ 	.byte	0x3f
	.zero		1


	//   ....[22]....
        /*19c4*/ 	.word	0x00016b80
        /*19c8*/ 	.word	0x00000005
        /*19cc*/ 	.word	0x00000038
        /*19d0*/ 	.short	0x010a
        /*19d2*/ 	.byte	0x3f
	.zero		1


	//   ....[23]....
        /*19d4*/ 	.word	0x00016f40
        /*19d8*/ 	.word	0x00000003
        /*19dc*/ 	.word	0x00000088
        /*19e0*/ 	.short	0x0101
        /*19e2*/ 	.byte	0x3f
	.zero		1


	//   ....[24]....
        /*19e4*/ 	.word	0x00017730
        /*19e8*/ 	.word	0x00000005
        /*19ec*/ 	.word	0x00000000
        /*19f0*/ 	.short	0x010a
        /*19f2*/ 	.byte	0x3f
	.zero		1


	//   ....[25]....
        /*19f4*/ 	.word	0x000177c0
        /*19f8*/ 	.word	0x00000007
        /*19fc*/ 	.word	0x00000000
        /*1a00*/ 	.short	0x010a
        /*1a02*/ 	.byte	0x3f
	.zero		1


	//   ....[26]....
        /*1a04*/ 	.word	0x00017850
        /*1a08*/ 	.word	0x00000007
        /*1a0c*/ 	.word	0x00000000
        /*1a10*/ 	.short	0x010a
        /*1a12*/ 	.byte	0x3f
	.zero		1


	//   ....[27]....
        /*1a14*/ 	.word	0x000178e0
        /*1a18*/ 	.word	0x00000007
        /*1a1c*/ 	.word	0x00000000
        /*1a20*/ 	.short	0x010a
        /*1a22*/ 	.byte	0x3f
	.zero		1


	//   ....[28]....
        /*1a24*/ 	.word	0x00017970
        /*1a28*/ 	.word	0x00000007
        /*1a2c*/ 	.word	0x00000000
        /*1a30*/ 	.short	0x010a
        /*1a32*/ 	.byte	0x3f
	.zero		1


	//   ....[29]....
        /*1a34*/ 	.word	0x00017a00
        /*1a38*/ 	.word	0x00000007
        /*1a3c*/ 	.word	0x00000000
        /*1a40*/ 	.short	0x010a
        /*1a42*/ 	.byte	0x3f
	.zero		1


	//   ....[30]....
        /*1a44*/ 	.word	0x00017a90
        /*1a48*/ 	.word	0x00000003
        /*1a4c*/ 	.word	0x00000000
        /*1a50*/ 	.short	0x010a
        /*1a52*/ 	.byte	0x3f
	.zero		1


	//   ....[31]....
        /*1a54*/ 	.word	0x00017af0
        /*1a58*/ 	.word	0x00000004
        /*1a5c*/ 	.word	0x00000000
        /*1a60*/ 	.short	0x010a
        /*1a62*/ 	.byte	0x3f
	.zero		1


	//   ....[32]....
        /*1a64*/ 	.word	0x00017b40
        /*1a68*/ 	.word	0x00000005
        /*1a6c*/ 	.word	0x00000000
        /*1a70*/ 	.short	0x010a
        /*1a72*/ 	.byte	0x3f
	.zero		1


	//   ....[33]....
        /*1a74*/ 	.word	0x00017c10
        /*1a78*/ 	.word	0x00000005
        /*1a7c*/ 	.word	0x00000038
        /*1a80*/ 	.short	0x010a
        /*1a82*/ 	.byte	0x3f
	.zero		1


	//   ....[34]....
        /*1a84*/ 	.word	0x00017ce0
        /*1a88*/ 	.word	0x00000005
        /*1a8c*/ 	.word	0x00000000
        /*1a90*/ 	.short	0x010a
        /*1a92*/ 	.byte	0x3f
	.zero		1


	//   ....[35]....
        /*1a94*/ 	.word	0x00017d30
        /*1a98*/ 	.word	0x00000007
        /*1a9c*/ 	.word	0x00000000
        /*1aa0*/ 	.short	0x010a
        /*1aa2*/ 	.byte	0x3f
	.zero		1


	//   ....[36]....
        /*1aa4*/ 	.word	0x00017d80
        /*1aa8*/ 	.word	0x00000007
        /*1aac*/ 	.word	0x00000000
        /*1ab0*/ 	.short	0x010a
        /*1ab2*/ 	.byte	0x3f
	.zero		1


	//   ....[37]....
        /*1ab4*/ 	.word	0x00017dd0
        /*1ab8*/ 	.word	0x00000007
        /*1abc*/ 	.word	0x00000000
        /*1ac0*/ 	.short	0x010a
        /*1ac2*/ 	.byte	0x3f
	.zero		1


	//   ....[38]....
        /*1ac4*/ 	.word	0x00017e20
        /*1ac8*/ 	.word	0x00000007
        /*1acc*/ 	.word	0x00000000
        /*1ad0*/ 	.short	0x010a
        /*1ad2*/ 	.byte	0x3f
	.zero		1


	//   ....[39]....
        /*1ad4*/ 	.word	0x00017e70
        /*1ad8*/ 	.word	0x00000007
        /*1adc*/ 	.word	0x00000000
        /*1ae0*/ 	.short	0x010a
        /*1ae2*/ 	.byte	0x3f
	.zero		1


	//----- nvinfo : EIATTR_NUM_MBARRIERS
	.align		4
.L_37:
        /*1ae4*/ 	.byte	0x03, 0x38
        /*1ae6*/ 	.short	0x0010


	//----- nvinfo : EIATTR_EXIT_INSTR_OFFSETS
	.align		4
        /*1ae8*/ 	.byte	0x04, 0x1c
        /*1aea*/ 	.short	(.L_39 - .L_38)


	//   ....[0]....
.L_38:
        /*1aec*/ 	.word	0x00000b00


	//   ....[1]....
        /*1af0*/ 	.word	0x00001390


	//   ....[2]....
        /*1af4*/ 	.word	0x000161d0


	//   ....[3]....
        /*1af8*/ 	.word	0x000167f0


	//   ....[4]....
        /*1afc*/ 	.word	0x00017ae0


	//----- nvinfo : EIATTR_MAX_THREADS
	.align		4
.L_39:
        /*1b00*/ 	.byte	0x04, 0x05
        /*1b02*/ 	.short	(.L_41 - .L_40)
.L_40:
        /*1b04*/ 	.word	0x00000180
        /*1b08*/ 	.word	0x00000001
        /*1b0c*/ 	.word	0x00000001


	//----- nvinfo : EIATTR_CRS_STACK_SIZE
	.align		4
.L_41:
        /*1b10*/ 	.byte	0x04, 0x1e
        /*1b12*/ 	.short	(.L_43 - .L_42)
.L_42:
        /*1b14*/ 	.word	0x00000000


	//----- nvinfo : EIATTR_CBANK_PARAM_SIZE
	.align		4
.L_43:
        /*1b18*/ 	.byte	0x03, 0x19
        /*1b1a*/ 	.short	0x0470


	//----- nvinfo : EIATTR_PARAM_CBANK
	.align		4
        /*1b1c*/ 	.byte	0x04, 0x0a
        /*1b1e*/ 	.short	(.L_45 - .L_44)
	.align		4
.L_44:
        /*1b20*/ 	.word	index@(.nv.constant0._ZN7cutlass13device_kernelINS_4gemm6kernel13GemmUniversalIN4cute5tupleIJiiiiEEENS1_10collective13CollectiveMmaINS1_34MainloopSm90TmaGmmaWarpSpecializedILi7ENS5_IJNS4_1CILi2EEENSA_ILi1EEESC_EEENS1_35KernelTmaWarpSpecializedCooperativeEEENS5_IJNSA_ILi256EEESG_NSA_ILi32EEEEEENS_6half_tENS5_IJlSC_lEEESJ_SK_NS4_8TiledMMAINS4_8MMA_AtomIJNS4_4SM904GMMA26MMA_64x256x16_F32F16F16_SSILNSO_5MajorE0ELSQ_0ELNSO_7ScaleInE1ELSR_1EEEEEENS4_6LayoutISD_NS5_IJSC_NSA_ILi0EEESV_EEEEENS5_IJNS4_10UnderscoreESY_SY_EEEEENS4_13SM90_TMA_LOADENS4_14ComposedLayoutINS4_7SwizzleILi2ELi4ELi3EEENS4_18smem_ptr_flag_bitsILi16EEENSU_INS5_IJNSA_ILi8EEESH_EEENS5_IJSH_SC_EEEEEEEvNS4_8identityENS4_23SM90_TMA_LOAD_MULTICASTES1B_vS1C_EENS_8epilogue10collective6detail29Sm90TmaWarpSpecializedAdapterINS1G_15DefaultEpilogueISJ_SK_SK_NS1F_6thread17LinearCombinationISJ_Li1EffLNS1K_9ScaleType4KindE0ELNS_15FloatRoundStyleE2ESJ_EENS1_15EpilogueDefaultEEEEEvvEEEEvNT_6ParamsE)
        /*1b24*/ 	.short	0x0210
        /*1b26*/ 	.short	0x0470


	//----- nvinfo : EIATTR_SW_WAR
	.align		4
.L_45:
        /*1b28*/ 	.byte	0x04, 0x36
        /*1b2a*/ 	.short	(.L_47 - .L_46)
.L_46:
        /*1b2c*/ 	.word	0x00000008
.L_47:


//--------------------- .nv.callgraph             --------------------------
	.section	.nv.callgraph,"",@"SHT_CUDA_CALLGRAPH"
	.align	4
	.sectionentsize	8
	.align		4
        /*0000*/ 	.word	0x00000000
	.align		4
        /*0004*/ 	.word	0xffffffff
	.align		4
        /*0008*/ 	.word	index@(_ZN7cutlass13device_kernelINS_4gemm6kernel13GemmUniversalIN4cute5tupleIJiiiiEEENS1_10collective13CollectiveMmaINS1_34MainloopSm90TmaGmmaWarpSpecializedILi7ENS5_IJNS4_1CILi2EEENSA_ILi1EEESC_EEENS1_35KernelTmaWarpSpecializedCooperativeEEENS5_IJNSA_ILi256EEESG_NSA_ILi32EEEEEENS_6half_tENS5_IJlSC_lEEESJ_SK_NS4_8TiledMMAINS4_8MMA_AtomIJNS4_4SM904GMMA26MMA_64x256x16_F32F16F16_SSILNSO_5MajorE0ELSQ_0ELNSO_7ScaleInE1ELSR_1EEEEEENS4_6LayoutISD_NS5_IJSC_NSA_ILi0EEESV_EEEEENS5_IJNS4_10UnderscoreESY_SY_EEEEENS4_13SM90_TMA_LOADENS4_14ComposedLayoutINS4_7SwizzleILi2ELi4ELi3EEENS4_18smem_ptr_flag_bitsILi16EEENSU_INS5_IJNSA_ILi8EEESH_EEENS5_IJSH_SC_EEEEEEEvNS4_8identityENS4_23SM90_TMA_LOAD_MULTICASTES1B_vS1C_EENS_8epilogue10collective6detail29Sm90TmaWarpSpecializedAdapterINS1G_15DefaultEpilogueISJ_SK_SK_NS1F_6thread17LinearCombinationISJ_Li1EffLNS1K_9ScaleType4KindE0ELNS_15FloatRoundStyleE2ESJ_EENS1_15EpilogueDefaultEEEEEvvEEEEvNT_6ParamsE)
	.align		4
        /*000c*/ 	.word	index@(__assertfail)
	.align		4
        /*0010*/ 	.word	0x00000000
	.align		4
        /*0014*/ 	.word	0xfffffffe
	.align		4
        /*0018*/ 	.word	0x00000000
	.align		4
        /*001c*/ 	.word	0xfffffffd
	.align		4
        /*0020*/ 	.word	0x00000000
	.align		4
        /*0024*/ 	.word	0xfffffffc


//--------------------- .nv.constant4             --------------------------
	.section	.nv.constant4,"a",@progbits
	.align	8
	.align		8
.nv.constant4:
        /*0000*/ 	.dword	__assertfail
	.align		8
        /*0008*/ 	.dword	__unnamed_1
	.align		8
        /*0010*/ 	.dword	_ZN39_INTERNAL_6b2ac4af_4_k_cu_9736b927_35254cuda3std3__45__cpo5beginE
	.align		8
        /*0018*/ 	.dword	_ZN39_INTERNAL_6b2ac4af_4_k_cu_9736b927_35254cuda3std3__45__cpo3endE
	.align		8
        /*0020*/ 	.dword	_ZN39_INTERNAL_6b2ac4af_4_k_cu_9736b927_35254cuda3std3__45__cpo6cbeginE
	.align		8
        /*0028*/ 	.dword	_ZN39_INTERNAL_6b2ac4af_4_k_cu_9736b927_35254cuda3std3__45__cpo4cendE
	.align		8
        /*0030*/ 	.dword	_ZN39_INTERNAL_6b2ac4af_4_k_cu_9736b927_35254cuda3std3__441_GLOBAL__N__6b2ac4af_4_k_cu_9736b927_35256ignoreE
	.align		8
        /*0038*/ 	.dword	_ZN39_INTERNAL_6b2ac4af_4_k_cu_9736b927_35254cuda3std3__419piecewise_constructE
	.align		8
        /*0040*/ 	.dword	_ZN39_INTERNAL_6b2ac4af_4_k_cu_9736b927_35254cuda3std3__48in_placeE
	.align		8
        /*0048*/ 	.dword	_ZN39_INTERNAL_6b2ac4af_4_k_cu_9736b927_35254cuda3std6ranges3__45__cpo4swapE
	.align		8
        /*0050*/ 	.dword	_ZN39_INTERNAL_6b2ac4af_4_k_cu_9736b927_35254cuda3std6ranges3__45__cpo9iter_moveE
	.align		8
        /*0058*/ 	.dword	_ZN39_INTERNAL_6b2ac4af_4_k_cu_9736b927_35254cute7productE
	.align		8
        /*0060*/ 	.dword	_ZN39_INTERNAL_6b2ac4af_4_k_cu_9736b927_35254cute1_E
	.align		8
        /*0068*/ 	.dword	$str$22
	.align		8
        /*0070*/ 	.dword	$str$23


//--------------------- .text._ZN7cutlass13device_kernelINS_4gemm6kernel13GemmUniversalIN4cute5tupleIJiiiiEEENS1_10collective13CollectiveMmaINS1_34MainloopSm90TmaGmmaWarpSpecializedILi7ENS5_IJNS4_1CILi2EEENSA_ILi1EEESC_EEENS1_35KernelTmaWarpSpecializedCooperativeEEENS5_IJNSA_ILi256EEESG_NSA_ILi32EEEEEENS_6half_tENS5_IJlSC_lEEESJ_SK_NS4_8TiledMMAINS4_8MMA_AtomIJNS4_4SM904GMMA26MMA_64x256x16_F32F16F16_SSILNSO_5MajorE0ELSQ_0ELNSO_7ScaleInE1ELSR_1EEEEEENS4_6LayoutISD_NS5_IJSC_NSA_ILi0EEESV_EEEEENS5_IJNS4_10UnderscoreESY_SY_EEEEENS4_13SM90_TMA_LOADENS4_14ComposedLayoutINS4_7SwizzleILi2ELi4ELi3EEENS4_18smem_ptr_flag_bitsILi16EEENSU_INS5_IJNSA_ILi8EEESH_EEENS5_IJSH_SC_EEEEEEEvNS4_8identityENS4_23SM90_TMA_LOAD_MULTICASTES1B_vS1C_EENS_8epilogue10collective6detail29Sm90TmaWarpSpecializedAdapterINS1G_15DefaultEpilogueISJ_SK_SK_NS1F_6thread17LinearCombinationISJ_Li1EffLNS1K_9ScaleType4KindE0ELNS_15FloatRoundStyleE2ESJ_EENS1_15EpilogueDefaultEEEEEvvEEEEvNT_6ParamsE --------------------------
	.section	.text._ZN7cutlass13device_kernelINS_4gemm6kernel13GemmUniversalIN4cute5tupleIJiiiiEEENS1_10collective13CollectiveMmaINS1_34MainloopSm90TmaGmmaWarpSpecializedILi7ENS5_IJNS4_1CILi2EEENSA_ILi1EEESC_EEENS1_35KernelTmaWarpSpecializedCooperativeEEENS5_IJNSA_ILi256EEESG_NSA_ILi32EEEEEENS_6half_tENS5_IJlSC_lEEESJ_SK_NS4_8TiledMMAINS4_8MMA_AtomIJNS4_4SM904GMMA26MMA_64x256x16_F32F16F16_SSILNSO_5MajorE0ELSQ_0ELNSO_7ScaleInE1ELSR_1EEEEEENS4_6LayoutISD_NS5_IJSC_NSA_ILi0EEESV_EEEEENS5_IJNS4_10UnderscoreESY_SY_EEEEENS4_13SM90_TMA_LOADENS4_14ComposedLayoutINS4_7SwizzleILi2ELi4ELi3EEENS4_18smem_ptr_flag_bitsILi16EEENSU_INS5_IJNSA_ILi8EEESH_EEENS5_IJSH_SC_EEEEEEEvNS4_8identityENS4_23SM90_TMA_LOAD_MULTICASTES1B_vS1C_EENS_8epilogue10collective6detail29Sm90TmaWarpSpecializedAdapterINS1G_15DefaultEpilogueISJ_SK_SK_NS1F_6thread17LinearCombinationISJ_Li1EffLNS1K_9ScaleType4KindE0ELNS_15FloatRoundStyleE2ESJ_EENS1_15EpilogueDefaultEEEEEvvEEEEvNT_6ParamsE,"ax",@progbits
	.align	128
.text._ZN7cutlass13device_kernelINS_4gemm6kernel13GemmUniversalIN4cute5tupleIJiiiiEEENS1_10collective13CollectiveMmaINS1_34MainloopSm90TmaGmmaWarpSpecializedILi7ENS5_IJNS4_1CILi2EEENSA_ILi1EEESC_EEENS1_35KernelTmaWarpSpecializedCooperativeEEENS5_IJNSA_ILi256EEESG_NSA_ILi32EEEEEENS_6half_tENS5_IJlSC_lEEESJ_SK_NS4_8TiledMMAINS4_8MMA_AtomIJNS4_4SM904GMMA26MMA_64x256x16_F32F16F16_SSILNSO_5MajorE0ELSQ_0ELNSO_7ScaleInE1ELSR_1EEEEEENS4_6LayoutISD_NS5_IJSC_NSA_ILi0EEESV_EEEEENS5_IJNS4_10UnderscoreESY_SY_EEEEENS4_13SM90_TMA_LOADENS4_14ComposedLayoutINS4_7SwizzleILi2ELi4ELi3EEENS4_18smem_ptr_flag_bitsILi16EEENSU_INS5_IJNSA_ILi8EEESH_EEENS5_IJSH_SC_EEEEEEEvNS4_8identityENS4_23SM90_TMA_LOAD_MULTICASTES1B_vS1C_EENS_8epilogue10collective6detail29Sm90TmaWarpSpecializedAdapterINS1G_15DefaultEpilogueISJ_SK_SK_NS1F_6thread17LinearCombinationISJ_Li1EffLNS1K_9ScaleType4KindE0ELNS_15FloatRoundStyleE2ESJ_EENS1_15EpilogueDefaultEEEEEvvEEEEvNT_6ParamsE:
        .type           _ZN7cutlass13device_kernelINS_4gemm6kernel13GemmUniversalIN4cute5tupleIJiiiiEEENS1_10collective13CollectiveMmaINS1_34MainloopSm90TmaGmmaWarpSpecializedILi7ENS5_IJNS4_1CILi2EEENSA_ILi1EEESC_EEENS1_35KernelTmaWarpSpecializedCooperativeEEENS5_IJNSA_ILi256EEESG_NSA_ILi32EEEEEENS_6half_tENS5_IJlSC_lEEESJ_SK_NS4_8TiledMMAINS4_8MMA_AtomIJNS4_4SM904GMMA26MMA_64x256x16_F32F16F16_SSILNSO_5MajorE0ELSQ_0ELNSO_7ScaleInE1ELSR_1EEEEEENS4_6LayoutISD_NS5_IJSC_NSA_ILi0EEESV_EEEEENS5_IJNS4_10UnderscoreESY_SY_EEEEENS4_13SM90_TMA_LOADENS4_14ComposedLayoutINS4_7SwizzleILi2ELi4ELi3EEENS4_18smem_ptr_flag_bitsILi16EEENSU_INS5_IJNSA_ILi8EEESH_EEENS5_IJSH_SC_EEEEEEEvNS4_8identityENS4_23SM90_TMA_LOAD_MULTICASTES1B_vS1C_EENS_8epilogue10collective6detail29Sm90TmaWarpSpecializedAdapterINS1G_15DefaultEpilogueISJ_SK_SK_NS1F_6thread17LinearCombinationISJ_Li1EffLNS1K_9ScaleType4KindE0ELNS_15FloatRoundStyleE2ESJ_EENS1_15EpilogueDefaultEEEEEvvEEEEvNT_6ParamsE,@function
        .size           _ZN7cutlass13device_kernelINS_4gemm6kernel13GemmUniversalIN4cute5tupleIJiiiiEEENS1_10collective13CollectiveMmaINS1_34MainloopSm90TmaGmmaWarpSpecializedILi7ENS5_IJNS4_1CILi2EEENSA_ILi1EEESC_EEENS1_35KernelTmaWarpSpecializedCooperativeEEENS5_IJNSA_ILi256EEESG_NSA_ILi32EEEEEENS_6half_tENS5_IJlSC_lEEESJ_SK_NS4_8TiledMMAINS4_8MMA_AtomIJNS4_4SM904GMMA26MMA_64x256x16_F32F16F16_SSILNSO_5MajorE0ELSQ_0ELNSO_7ScaleInE1ELSR_1EEEEEENS4_6LayoutISD_NS5_IJSC_NSA_ILi0EEESV_EEEEENS5_IJNS4_10UnderscoreESY_SY_EEEEENS4_13SM90_TMA_LOADENS4_14ComposedLayoutINS4_7SwizzleILi2ELi4ELi3EEENS4_18smem_ptr_flag_bitsILi16EEENSU_INS5_IJNSA_ILi8EEESH_EEENS5_IJSH_SC_EEEEEEEvNS4_8identityENS4_23SM90_TMA_LOAD_MULTICASTES1B_vS1C_EENS_8epilogue10collective6detail29Sm90TmaWarpSpecializedAdapterINS1G_15DefaultEpilogueISJ_SK_SK_NS1F_6thread17LinearCombinationISJ_Li1EffLNS1K_9ScaleType4KindE0ELNS_15FloatRoundStyleE2ESJ_EENS1_15EpilogueDefaultEEEEEvvEEEEvNT_6ParamsE,(.L_x_587 - _ZN7cutlass13device_kernelINS_4gemm6kernel13GemmUniversalIN4cute5tupleIJiiiiEEENS1_10collective13CollectiveMmaINS1_34MainloopSm90TmaGmmaWarpSpecializedILi7ENS5_IJNS4_1CILi2EEENSA_ILi1EEESC_EEENS1_35KernelTmaWarpSpecializedCooperativeEEENS5_IJNSA_ILi256EEESG_NSA_ILi32EEEEEENS_6half_tENS5_IJlSC_lEEESJ_SK_NS4_8TiledMMAINS4_8MMA_AtomIJNS4_4SM904GMMA26MMA_64x256x16_F32F16F16_SSILNSO_5MajorE0ELSQ_0ELNSO_7ScaleInE1ELSR_1EEEEEENS4_6LayoutISD_NS5_IJSC_NSA_ILi0EEESV_EEEEENS5_IJNS4_10UnderscoreESY_SY_EEEEENS4_13SM90_TMA_LOADENS4_14ComposedLayoutINS4_7SwizzleILi2ELi4ELi3EEENS4_18smem_ptr_flag_bitsILi16EEENSU_INS5_IJNSA_ILi8EEESH_EEENS5_IJSH_SC_EEEEEEEvNS4_8identityENS4_23SM90_TMA_LOAD_MULTICASTES1B_vS1C_EENS_8epilogue10collective6detail29Sm90TmaWarpSpecializedAdapterINS1G_15DefaultEpilogueISJ_SK_SK_NS1F_6thread17LinearCombinationISJ_Li1EffLNS1K_9ScaleType4KindE0ELNS_15FloatRoundStyleE2ESJ_EENS1_15EpilogueDefaultEEEEEvvEEEEvNT_6ParamsE)
        .other          _ZN7cutlass13device_kernelINS_4gemm6kernel13GemmUniversalIN4cute5tupleIJiiiiEEENS1_10collective13CollectiveMmaINS1_34MainloopSm90TmaGmmaWarpSpecializedILi7ENS5_IJNS4_1CILi2EEENSA_ILi1EEESC_EEENS1_35KernelTmaWarpSpecializedCooperativeEEENS5_IJNSA_ILi256EEESG_NSA_ILi32EEEEEENS_6half_tENS5_IJlSC_lEEESJ_SK_NS4_8TiledMMAINS4_8MMA_AtomIJNS4_4SM904GMMA26MMA_64x256x16_F32F16F16_SSILNSO_5MajorE0ELSQ_0ELNSO_7ScaleInE1ELSR_1EEEEEENS4_6LayoutISD_NS5_IJSC_NSA_ILi0EEESV_EEEEENS5_IJNS4_10UnderscoreESY_SY_EEEEENS4_13SM90_TMA_LOADENS4_14ComposedLayoutINS4_7SwizzleILi2ELi4ELi3EEENS4_18smem_ptr_flag_bitsILi16EEENSU_INS5_IJNSA_ILi8EEESH_EEENS5_IJSH_SC_EEEEEEEvNS4_8identityENS4_23SM90_TMA_LOAD_MULTICASTES1B_vS1C_EENS_8epilogue10collective6detail29Sm90TmaWarpSpecializedAdapterINS1G_15DefaultEpilogueISJ_SK_SK_NS1F_6thread17LinearCombinationISJ_Li1EffLNS1K_9ScaleType4KindE0ELNS_15FloatRoundStyleE2ESJ_EENS1_15EpilogueDefaultEEEEEvvEEEEvNT_6ParamsE,@"STO_CUDA_ENTRY STV_DEFAULT"
_ZN7cutlass13device_kernelINS_4gemm6kernel13GemmUniversalIN4cute5tupleIJiiiiEEENS1_10collective13CollectiveMmaINS1_34MainloopSm90TmaGmmaWarpSpecializedILi7ENS5_IJNS4_1CILi2EEENSA_ILi1EEESC_EEENS1_35KernelTmaWarpSpecializedCooperativeEEENS5_IJNSA_ILi256EEESG_NSA_ILi32EEEEEENS_6half_tENS5_IJlSC_lEEESJ_SK_NS4_8TiledMMAINS4_8MMA_AtomIJNS4_4SM904GMMA26MMA_64x256x16_F32F16F16_SSILNSO_5MajorE0ELSQ_0ELNSO_7ScaleInE1ELSR_1EEEEEENS4_6LayoutISD_NS5_IJSC_NSA_ILi0EEESV_EEEEENS5_IJNS4_10UnderscoreESY_SY_EEEEENS4_13SM90_TMA_LOADENS4_14ComposedLayoutINS4_7SwizzleILi2ELi4ELi3EEENS4_18smem_ptr_flag_bitsILi16EEENSU_INS5_IJNSA_ILi8EEESH_EEENS5_IJSH_SC_EEEEEEEvNS4_8identityENS4_23SM90_TMA_LOAD_MULTICASTES1B_vS1C_EENS_8epilogue10collective6detail29Sm90TmaWarpSpecializedAdapterINS1G_15DefaultEpilogueISJ_SK_SK_NS1F_6thread17LinearCombinationISJ_Li1EffLNS1K_9ScaleType4KindE0ELNS_15FloatRoundStyleE2ESJ_EENS1_15EpilogueDefaultEEEEEvvEEEEvNT_6ParamsE:
[----:B------:R-:W0:Y:S02]  /*0000*/  LDC R1, c[0x0][0x28] ;  /* 0x00000a00ff017b82 */ /* 0x000e240000000800 */
[----:B0-----:R-:W-:Y:S01]  /*0010*/  VIADD R1, R1, 0xfffffb40 ;  /* 0xfffffb4001017836 */ /* 0x001fe20000000000 */
[----:B------:R-:W0:Y:S01]  /*0020*/  S2R R4, SR_TID.X ;  /* 0x0000000000047919 */ /* 0x000e220000002100 */
[----:B------:R-:W-:Y:S01]  /*0030*/  ELECT P0, URZ, PT ;  /* 0x00000000003f782f */ /* 0x000fe20003800000 */
[----:B------:R-:W-:Y:S01]  /*0040*/  BSSY B0, `(.L_x_0) ;  /* 0x0000015000007945 */ /* 0x000fe20003800000 */
[--C-:B0-----:R-:W-:Y:S02]  /*0050*/  SHF.R.U32.HI R0, RZ, 0x5, R4.reuse ;  /* 0x00000005ff007819 */ /* 0x101fe40000011604 */
[----:B------:R-:W-:-:S03]  /*0060*/  SHF.R.U32.HI R2, RZ, 0x7, R4 ;  /* 0x00000007ff027819 */ /* 0x000fc60000011604 */
[----:B------:R-:W0:Y:S04]  /*0070*/  SHFL.IDX PT, R3, R0, RZ, 0x1f ;  /* 0x00001fff00037589 */ /* 0x000e2800000e0000 */
[----:B------:R-:W1:Y:S01]  /*0080*/  SHFL.IDX PT, R2, R2, RZ, 0x1f ;  /* 0x00001fff02027589 */ /* 0x000e6200000e0000 */
[----:B0-----:R-:W-:Y:S02]  /*0090*/  R2UR UR9, R3 ;  /* 0x00000000030972ca */ /* 0x001fe400000e0000 */
[----:B-1----:R-:W-:-:S11]  /*00a0*/  R2UR UR5, R2 ;  /* 0x00000000020572ca */ /* 0x002fd600000e0000 */
[----:B------:R-:W-:Y:S02]  /*00b0*/  USHF.R.S32.HI UR4, URZ, 0x1f, UR9 ;  /* 0x0000001f3f047899 */ /* 0x000fe40008011409 */
[----:B------:R-:W-:Y:S02]  /*00c0*/  ISETP.NE.OR P0, PT, RZ, UR9, !P0 ;  /* 0x00000009ff007c0c */ /* 0x000fe4000c705670 */
[----:B------:R-:W-:-:S04]  /*00d0*/  ULEA.HI UR4, UR4, UR9, URZ, 0x2 ;  /* 0x0000000904047291 */ /* 0x000fc8000f8f103f */
[----:B------:R-:W-:-:S04]  /*00e0*/  ULOP3.LUT UR4, UR4, 0xfffffffc, URZ, 0xc0, !UPT ;  /* 0xfffffffc04047892 */ /* 0x000fc8000f8ec03f */
[----:B------:R-:W-:-:S03]  /*00f0*/  UIADD3 UR9, UR9, -UR4, URZ ;  /* 0x8000000409097290 */ /* 0x000fc6000fffe03f */
[----:B------:R-:W-:Y:S09]  /*0100*/  @P0 BRA `(.L_x_1) ;  /* 0x0000000000200947 */ /* 0x000ff20003800000 */
[----:B------:R-:W-:Y:S02]  /*0110*/  ULDC.64 UR6, c[0x0][0x198] ;  /* 0x0000660000067ab9 */ /* 0x000fe40000000a00 */
[----:B------:R-:W-:Y:S02]  /*0120*/  UIADD3 UR10, UP0, UR6, 0xf0, URZ ;  /* 0x000000f0060a7890 */ /* 0x000fe4000ff1e03f */
[----:B------:R-:W-:Y:S02]  /*0130*/  UIADD3 UR6, UP1, UR6, 0x1f0, URZ ;  /* 0x000001f006067890 */ /* 0x000fe4000ff3e03f */
[----:B------:R-:W-:Y:S02]  /*0140*/  UIADD3.X UR11, URZ, UR7, URZ, UP0, !UPT ;  /* 0x000000073f0b7290 */ /* 0x000fe400087fe43f */
[----:B------:R-:W-:-:S07]  /*0150*/  UIADD3.X UR7, URZ, UR7, URZ, UP1, !UPT ;  /* 0x000000073f077290 */ /* 0x000fce0008ffe43f */
[----:B------:R0:W-:Y:S02]  /*0160*/  UTMACCTL.PF [UR10] ;  /* 0x000000000a0079b9 */ /* 0x0001e40008040000 */
[----:B------:R0:W-:Y:S02]  /*0170*/  UTMACCTL.PF [UR6] ;  /* 0x00000000060079b9 */ /* 0x0001e40008040000 */
[----:B0-----:R-:W-:Y:S01]  /*0180*/  NOP ;  /* 0x0000000000007918 */ /* 0x001fe20000000000 */
.L_x_1:
[----:B------:R-:W-:Y:S05]  /*0190*/  BSYNC B0 ;  /* 0x0000000000007941 */ /* 0x000fea0003800000 */
.L_x_0:
[----:B------:R-:W0:Y:S01]  /*01a0*/  SHFL.IDX PT, R2, R0, RZ, 0x1f ;  /* 0x00001fff00027589 */ /* 0x000e2200000e0000 */
[----:B------:R-:W-:Y:S01]  /*01b0*/  UISETP.NE.AND UP0, UPT, UR9, 0x3, UPT ;  /* 0x000000030900788c */ /* 0x000fe2000bf05270 */
[----:B------:R-:W-:Y:S01]  /*01c0*/  ISETP.NE.AND P1, PT, RZ, UR5, PT ;  /* 0x00000005ff007c0c */ /* 0x000fe2000bf25270 */
[----:B------:R-:W-:Y:S02]  /*01d0*/  UIADD3 UR16, UR5, -0x1, URZ ;  /* 0xffffffff05107890 */ /* 0x000fe4000fffe03f */
[----:B------:R-:W-:Y:S02]  /*01e0*/  UISETP.EQ.OR UP0, UPT, UR9, URZ, !UP0 ;  /* 0x0000003f0900728c */ /* 0x000fe4000c702670 */
[----:B------:R-:W-:Y:S02]  /*01f0*/  UISETP.GE.U32.AND UP1, UPT, UR16, 0x2, UPT ;  /* 0x000000021000788c */ /* 0x000fe4000bf26070 */
[----:B------:R-:W-:-:S04]  /*0200*/  UISETP.EQ.AND UP0, UPT, UR5, URZ, UP0 ;  /* 0x0000003f0500728c */ /* 0x000fc80008702270 */
[----:B------:R-:W-:-:S04]  /*0210*/  USEL UR40, URZ, 0x1, !UP0 ;  /* 0x000000013f287887 */ /* 0x000fc8000c000000 */
[----:B------:R-:W-:Y:S01]  /*0220*/  USEL UR40, UR40, 0x2, UP1 ;  /* 0x0000000228287887 */ /* 0x000fe20008800000 */
[----:B0-----:R-:W-:-:S13]  /*0230*/  ISETP.NE.AND P0, PT, R2, RZ, PT ;  /* 0x000000ff0200720c */ /* 0x001fda0003f05270 */
[----:B------:R-:W-:Y:S05]  /*0240*/  @P0 BRA `(.L_x_2) ;  /* 0x0000000000700947 */ /* 0x000fea0003800000 */
[----:B------:R-:W0:Y:S01]  /*0250*/  S2UR UR8, SR_CgaCtaId ;  /* 0x00000000000879c3 */ /* 0x000e220000008800 */
[----:B------:R-:W-:Y:S01]  /*0260*/  UMOV UR4, 0x400 ;  /* 0x0000040000047882 */ /* 0x000fe20000000000 */
[----:B------:R-:W-:Y:S01]  /*0270*/  UMOV UR5, 0x1 ;  /* 0x0000000100057882 */ /* 0x000fe20000000000 */
[----:B------:R-:W-:Y:S01]  /*0280*/  UMOV UR6, 0x4 ;  /* 0x0000000400067882 */ /* 0x000fe20000000000 */
[----:B------:R-:W-:Y:S01]  /*0290*/  ELECT P0, URZ, PT ;  /* 0x00000000003f782f */ /* 0x000fe20003800000 */
[----:B------:R-:W-:-:S04]  /*02a0*/  UIADD3 UR6, -UR6, 0x100000, URZ ;  /* 0x0010000006067890 */ /* 0x000fc8000fffe13f */
[----:B------:R-:W-:Y:S02]  /*02b0*/  USHF.L.U32 UR7, UR6, 0xb, URZ ;  /* 0x0000000b06077899 */ /* 0x000fe4000800063f */
[----:B------:R-:W-:Y:S02]  /*02c0*/  USHF.L.U32 UR6, UR6, 0x1, URZ ;  /* 0x0000000106067899 */ /* 0x000fe4000800063f */
[----:B0-----:R-:W-:Y:S02]  /*02d0*/  ULEA UR8, UR8, UR4, 0x18 ;  /* 0x0000000408087291 */ /* 0x001fe4000f8ec03f */
[----:B------:R-:W-:-:S04]  /*02e0*/  UIADD3 UR4, -UR5, 0x100000, URZ ;  /* 0x0010000005047890 */ /* 0x000fc8000fffe13f */
[----:B------:R-:W-:Y:S02]  /*02f0*/  USHF.L.U32 UR5, UR4, 0xb, URZ ;  /* 0x0000000b04057899 */ /* 0x000fe4000800063f */
[----:B------:R-:W-:Y:S01]  /*0300*/  USHF.L.U32 UR4, UR4, 0x1, URZ ;  /* 0x0000000104047899 */ /* 0x000fe2000800063f */
[----:B------:R-:W0:Y:S11]  /*0310*/  FENCE.VIEW.ASYNC.S ;  /* 0x00000000000073c6 */ /* 0x000e360000000000 */
[----:B0-----:R0:W1:Y:S01]  /*0320*/  SYNCS.EXCH.64 URZ, [UR8], UR4 ;  /* 0x00000004083f75b2 */ /* 0x0010620008000100 */
[----:B------:R0:W2:Y:S01]  /*0330*/  SYNCS.EXCH.64 URZ, [UR8+0x38], UR6 ;  /* 0x00003806083f75b2 */ /* 0x0000a20008000100 */
[----:B------:R0:W3:Y:S01]  /*0340*/  SYNCS.EXCH.64 URZ, [UR8+0x8], UR4 ;  /* 0x00000804083f75b2 */ /* 0x0000e20008000100 */
[----:B------:R0:W4:Y:S01]  /*0350*/  SYNCS.EXCH.64 URZ, [UR8+0x40], UR6 ;  /* 0x00004006083f75b2 */ /* 0x0001220008000100 */
[----:B------:R0:W0:Y:S01]  /*0360*/  SYNCS.EXCH.64 URZ, [UR8+0x10], UR4 ;  /* 0x00001004083f75b2 */ /* 0x0000220008000100 */
        /* <DEDUP_REMOVED lines=9> */
[----:B------:R-:W-:Y:S01]  /*0400*/  NOP ;  /* 0x0000000000007918 */ /* 0x000fe20000000000 */
.L_x_2:
[----:B------:R-:W5:Y:S01]  /*0410*/  S2UR UR13, SR_CTAID.X ;  /* 0x00000000000d79c3 */ /* 0x000f620000002500 */
[----:B------:R-:W-:Y:S01]  /*0420*/  SHF.R.S32.HI R3, RZ, 0x1f, R4 ;  /* 0x0000001fff037819 */ /* 0x000fe20000011404 */
[----:B------:R1:W2:Y:S01]  /*0430*/  SHFL.IDX PT, R6, R0, RZ, 0x1f ;  /* 0x00001fff00067589 */ /* 0x0002a200000e0000 */
[----:B0-----:R-:W-:Y:S01]  /*0440*/  ULDC UR4, c[0x0][0x150] ;  /* 0x0000540000047ab9 */ /* 0x001fe20000000800 */
[----:B------:R-:W-:Y:S02]  /*0450*/  ELECT P0, URZ, PT ;  /* 0x00000000003f782f */ /* 0x000fe40003800000 */
[----:B------:R-:W-:Y:S01]  /*0460*/  LEA.HI R3, R3, R4, RZ, 0x7 ;  /* 0x0000000403037211 */ /* 0x000fe200078f38ff */
[----:B------:R-:W-:Y:S01]  /*0470*/  ULDC UR5, c[0x0][0x154] ;  /* 0x0000550000057ab9 */ /* 0x000fe20000000800 */
[----:B------:R-:W-:Y:S01]  /*0480*/  SHF.R.S32.HI R7, RZ, 0x1f, R2 ;  /* 0x0000001fff077819 */ /* 0x000fe20000011402 */
[----:B------:R-:W0:Y:S01]  /*0490*/  S2UR UR10, SR_CTAID.Y ;  /* 0x00000000000a79c3 */ /* 0x000e220000002600 */
[----:B------:R-:W-:Y:S01]  /*04a0*/  LOP3.LUT R3, R3, 0xffffff80, RZ, 0xc0, !PT ;  /* 0xffffff8003037812 */ /* 0x000fe200078ec0ff */
[----:B------:R-:W-:Y:S01]  /*04b0*/  ULDC UR8, c[0x0][0x144] ;  /* 0x0000510000087ab9 */ /* 0x000fe20000000800 */
[----:B------:R-:W-:Y:S01]  /*04c0*/  LEA.HI R7, R7, R2, RZ, 0x2 ;  /* 0x0000000207077211 */ /* 0x000fe200078f10ff */
[----:B------:R-:W-:Y:S01]  /*04d0*/  NOP ;  /* 0x0000000000007918 */ /* 0x000fe20000000000 */
[----:B------:R-:W-:Y:S01]  /*04e0*/  NOP ;  /* 0x0000000000007918 */ /* 0x000fe20000000000 */
[----:B------:R-:W-:Y:S01]  /*04f0*/  IMAD.IADD R3, R4, 0x1, -R3 ;  /* 0x0000000104037824 */ /* 0x000fe200078e0a03 */
[----:B------:R-:W-:Y:S01]  /*0500*/  LOP3.LUT R7, R7, 0x3ffffffc, RZ, 0xc0, !PT ;  /* 0x3ffffffc07077812 */ /* 0x000fe200078ec0ff */
[----:B------:R-:W-:Y:S01]  /*0510*/  ULDC UR11, c[0x0][0x148] ;  /* 0x00005200000b7ab9 */ /* 0x000fe20000000800 */
[----:B------:R-:W-:-:S02]  /*0520*/  IMAD.MOV.U32 R17, RZ, RZ, 0x1 ;  /* 0x00000001ff117424 */ /* 0x000fc400078e00ff */
[----:B------:R-:W-:Y:S01]  /*0530*/  SHF.R.S32.HI R4, RZ, 0x1f, R3 ;  /* 0x0000001fff047819 */ /* 0x000fe20000011403 */
[----:B------:R-:W-:-:S03]  /*0540*/  IMAD.IADD R2, R2, 0x1, -R7 ;  /* 0x0000000102027824 */ /* 0x000fc600078e0a07 */
[----:B------:R-:W-:Y:S02]  /*0550*/  LEA.HI R4, R4, R3, RZ, 0x3 ;  /* 0x0000000304047211 */ /* 0x000fe400078f18ff */
[----:B-----5:R-:W-:Y:S02]  /*0560*/  I2FP.F32.U32 R5, UR13 ;  /* 0x0000000d00057c45 */ /* 0x020fe40008201000 */
[--C-:B-1----:R-:W-:Y:S02]  /*0570*/  SHF.R.S32.HI R0, RZ, 0x3, R4.reuse ;  /* 0x00000003ff007819 */ /* 0x102fe40000011404 */
[----:B--2---:R-:W-:Y:S01]  /*0580*/  ISETP.NE.OR P0, PT, R6, RZ, !P0 ;  /* 0x000000ff0600720c */ /* 0x004fe20004705670 */
[----:B------:R-:W-:Y:S01]  /*0590*/  FMUL R8, R5, UR4 ;  /* 0x0000000405087c20 */ /* 0x000fe20008400000 */
[----:B------:R-:W-:-:S04]  /*05a0*/  SHF.R.S32.HI R5, RZ, 0x1f, R4 ;  /* 0x0000001fff057819 */ /* 0x000fc80000011404 */
[----:B------:R-:W-:Y:S01]  /*05b0*/  LEA.HI R5, R5, R0, RZ, 0x2 ;  /* 0x0000000005057211 */ /* 0x000fe200078f10ff */
[----:B------:R-:W1:Y:S03]  /*05c0*/  F2I.U32.TRUNC.NTZ R8, R8 ;  /* 0x0000000800087305 */ /* 0x000e66000020f000 */
[----:B------:R-:W-:-:S03]  /*05d0*/  LOP3.LUT R5, R5, 0xfffffffc, RZ, 0xc0, !PT ;  /* 0xfffffffc05057812 */ /* 0x000fc600078ec0ff */
[----:B------:R-:W-:Y:S01]  /*05e0*/  VOTEU.ALL UP0, P0 ;  /* 0x00000000003f7886 */ /* 0x000fe20000000000 */
[----:B------:R-:W-:Y:S01]  /*05f0*/  VOTEU.ALL UP1, P0 ;  /* 0x00000000003f7886 */ /* 0x000fe20000020000 */
[----:B------:R-:W-:Y:S01]  /*0600*/  IMAD.IADD R5, R0, 0x1, -R5 ;  /* 0x0000000100057824 */ /* 0x000fe200078e0a05 */
[----:B0-----:R-:W-:Y:S02]  /*0610*/  I2FP.F32.U32 R0, UR10 ;  /* 0x0000000a00007c45 */ /* 0x001fe40008201000 */
[----:B------:R-:W0:Y:S01]  /*0620*/  @!UP0 S2UR UR7, SR_CgaCtaId ;  /* 0x00000000000789c3 */ /* 0x000e220000008800 */
[----:B------:R-:W-:Y:S01]  /*0630*/  IMAD R2, R2, 0x4, R5 ;  /* 0x0000000402027824 */ /* 0x000fe200078e0205 */
[----:B------:R-:W-:Y:S01]  /*0640*/  @!UP0 UMOV UR6, 0x400 ;  /* 0x0000040000068882 */ /* 0x000fe20000000000 */
[----:B------:R-:W-:Y:S01]  /*0650*/  FMUL R4, R0, UR5 ;  /* 0x0000000500047c20 */ /* 0x000fe20008400000 */
[----:B-1----:R-:W-:Y:S02]  /*0660*/  R2UR UR4, R8 ;  /* 0x00000000080472ca */ /* 0x002fe400000e0000 */
[----:B------:R-:W-:-:S03]  /*0670*/  LEA.HI R0, R2, R2, RZ, 0x1 ;  /* 0x0000000202007211 */ /* 0x000fc600078f08ff */
[----:B------:R-:W1:Y:S01]  /*0680*/  F2I.U32.TRUNC.NTZ R4, R4 ;  /* 0x0000000400047305 */ /* 0x000e62000020f000 */
[----:B------:R-:W-:-:S05]  /*0690*/  LOP3.LUT R5, R0, 0xfffffffe, RZ, 0xc0, !PT ;  /* 0xfffffffe00057812 */ /* 0x000fca00078ec0ff */
[----:B------:R-:W-:Y:S02]  /*06a0*/  IMAD.IADD R5, R2, 0x1, -R5 ;  /* 0x0000000102057824 */ /* 0x000fe400078e0a05 */
[----:B------:R-:W-:-:S04]  /*06b0*/  UIADD3 UR4, -UR4, URZ, URZ ;  /* 0x0000003f04047290 */ /* 0x000fc8000fffe13f */
[----:B------:R-:W-:Y:S01]  /*06c0*/  UIMAD UR8, UR8, UR4, UR13 ;  /* 0x00000004080872a4 */ /* 0x000fe2000f8e020d */
[----:B-1----:R-:W-:Y:S02]  /*06d0*/  R2UR UR12, R4 ;  /* 0x00000000040c72ca */ /* 0x002fe400000e0000 */
[----:B------:R-:W-:Y:S01]  /*06e0*/  UMOV UR4, 0x20 ;  /* 0x0000002000047882 */ /* 0x000fe20000000000 */
[----:B------:R-:W1:Y:S02]  /*06f0*/  LDC R4, c[0x0][0x140] ;  /* 0x00005000ff047b82 */ /* 0x000e640000000800 */
[----:B------:R-:W-:Y:S01]  /*0700*/  ISETP.NE.AND P3, PT, R5, UR8, PT ;  /* 0x0000000805007c0c */ /* 0x000fe2000bf65270 */
[----:B------:R-:W-:-:S04]  /*0710*/  @!UP0 UIADD3 UR4, -UR4, 0x100000, URZ ;  /* 0x0010000004048890 */ /* 0x000fc8000fffe13f */
[----:B------:R-:W-:Y:S02]  /*0720*/  @!UP0 USHF.L.U32 UR5, UR4, 0xb, URZ ;  /* 0x0000000b04058899 */ /* 0x000fe4000800063f */
[----:B------:R-:W-:Y:S01]  /*0730*/  @!UP0 USHF.L.U32 UR4, UR4, 0x1, URZ ;  /* 0x0000000104048899 */ /* 0x000fe2000800063f */
[C---:B------:R-:W-:Y:S01]  /*0740*/  SHF.L.U32 R5, R2.reuse, 0x2, RZ ;  /* 0x0000000202057819 */ /* 0x040fe200000006ff */
[----:B0-----:R-:W-:Y:S01]  /*0750*/  @!UP0 ULEA UR6, UR7, UR6, 0x18 ;  /* 0x0000000607068291 */ /* 0x001fe2000f8ec03f */
[----:B------:R-:W-:Y:S02]  /*0760*/  VOTEU.ALL UP0, P0 ;  /* 0x00000000003f7886 */ /* 0x000fe40000000000 */
[----:B------:R-:W-:Y:S02]  /*0770*/  LOP3.LUT R152, R2, 0xc, R5, 0x78, !PT ;  /* 0x0000000c02987812 */ /* 0x000fe400078e7805 */
[----:B------:R-:W-:Y:S01]  /*0780*/  LOP3.LUT P0, RZ, R3, 0x7, RZ, 0xc0, !PT ;  /* 0x0000000703ff7812 */ /* 0x000fe2000780c0ff */
[----:B------:R-:W-:-:S03]  /*0790*/  UIADD3 UR12, -UR12, URZ, URZ ;  /* 0x0000003f0c0c7290 */ /* 0x000fc6000fffe13f */
[C---:B------:R-:W-:Y:S02]  /*07a0*/  ISETP.LT.U32.AND P0, PT, R152.reuse, 0x2, !P0 ;  /* 0x000000029800780c */ /* 0x040fe40004701070 */
[----:B------:R-:W-:Y:S01]  /*07b0*/  @P3 LEA.HI R0, R152, R152, RZ, 0x1 ;  /* 0x0000009898003211 */ /* 0x000fe200078f08ff */
[----:B------:R-:W0:Y:S02]  /*07c0*/  FENCE.VIEW.ASYNC.S ;  /* 0x00000000000073c6 */ /* 0x000e240000000000 */
[----:B0-----:R-:W0:Y:S01]  /*07d0*/  @!UP0 SYNCS.EXCH.64 URZ, [UR6+0x80], UR4 ;  /* 0x00008004063f85b2 */ /* 0x001e220008000100 */
[----:B------:R-:W-:Y:S02]  /*07e0*/  @P3 SHF.R.S32.HI R0, RZ, 0x1, R0 ;  /* 0x00000001ff003819 */ /* 0x000fe40000011400 */
[----:B-1----:R-:W-:Y:S01]  /*07f0*/  ISETP.EQ.U32.AND P2, PT, R4, 0x1, PT ;  /* 0x000000010400780c */ /* 0x002fe20003f42070 */
[----:B------:R1:W2:Y:S01]  /*0800*/  @!UP1 SYNCS.EXCH.64 URZ, [UR6+0x88], UR4 ;  /* 0x00008804063f95b2 */ /* 0x0002a20008000100 */
[----:B------:R-:W-:Y:S01]  /*0810*/  NOP ;  /* 0x0000000000007918 */ /* 0x000fe20000000000 */
[----:B-1----:R-:W-:-:S06]  /*0820*/  UIMAD UR4, UR11, UR12, UR10 ;  /* 0x0000000c0b0472a4 */ /* 0x002fcc000f8e020a */
[----:B------:R-:W-:Y:S02]  /*0830*/  @P3 ISETP.NE.AND P4, PT, R0, UR4, PT ;  /* 0x0000000400003c0c */ /* 0x000fe4000bf85270 */
[----:B------:R-:W-:Y:S02]  /*0840*/  SEL R0, RZ, 0x1, !P0 ;  /* 0x00000001ff007807 */ /* 0x000fe40004000000 */
[----:B------:R-:W-:-:S04]  /*0850*/  @P3 SEL R17, RZ, 0x1, P4 ;  /* 0x00000001ff113807 */ /* 0x000fc80002000000 */
[----:B------:R-:W-:Y:S01]  /*0860*/  LOP3.LUT R17, R17, R0, RZ, 0xc0, !PT ;  /* 0x0000000011117212 */ /* 0x000fe200078ec0ff */
[----:B0-----:R-:W-:Y:S06]  /*0870*/  @!P2 BRA `(.L_x_3) ;  /* 0x000000000008a947 */ /* 0x001fec0003800000 */
[----:B--234-:R-:W-:Y:S01]  /*0880*/  UCGABAR_ARV ;  /* 0x00000000000079c7 */ /* 0x01cfe20008000000 */
[----:B------:R-:W-:Y:S05]  /*0890*/  BRA `(.L_x_4) ;  /* 0x0000000000047947 */ /* 0x000fea0003800000 */
.L_x_3:
[----:B--234-:R-:W-:Y:S01]  /*08a0*/  NOP ;  /* 0x0000000000007918 */ /* 0x01cfe20000000000 */
.L_x_4:
[----:B------:R-:W-:Y:S01]  /*08b0*/  ULDC UR4, c[0x0][0x65c] ;  /* 0x0001970000047ab9 */ /* 0x000fe20000000800 */
[----:B------:R-:W-:Y:S01]  /*08c0*/  UMOV UR5, URZ ;  /* 0x0000003f00057c82 */ /* 0x000fe20008000000 */
[----:B------:R-:W-:-:S03]  /*08d0*/  UISETP.NE.AND UP0, UPT, UR4, 0x1, UPT ;  /* 0x000000010400788c */ /* 0x000fc6000bf05270 */
[----:B------:R-:W-:Y:S01]  /*08e0*/  UMOV UR4, UR13 ;  /* 0x0000000d00047c82 */ /* 0x000fe20008000000 */
[----:B------:R-:W-:Y:S02]  /*08f0*/  UP2UR UR45, UPR, URZ, 0x1 ;  /* 0x000000013f2d7883 */ /* 0x000fe40008000000 */
[----:B------:R-:W-:Y:S02]  /*0900*/  PLOP3.LUT P0, PT, PT, PT, UP0, 0x80, 0x0 ;  /* 0x000000000000781c */ /* 0x000fe40003f0f008 */
[----:B------:R-:W-:Y:S02]  /*0910*/  PLOP3.LUT P3, PT, PT, PT, UP0, 0x80, 0x0 ;  /* 0x000000000000781c */ /* 0x000fe40003f6f008 */
[----:B------:R-:W-:Y:S01]  /*0920*/  PLOP3.LUT P5, PT, PT, PT, UP0, 0x80, 0x0 ;  /* 0x000000000000781c */ /* 0x000fe20003faf008 */
[----:B------:R-:W-:Y:S01]  /*0930*/  @UP0 ULDC UR14, c[0x0][0x10] ;  /* 0x00000400000e0ab9 */ /* 0x000fe20000000800 */
[----:B------:R-:W-:Y:S01]  /*0940*/  @UP0 UMOV UR6, UR10 ;  /* 0x0000000a00060c82 */ /* 0x000fe20008000000 */
[----:B------:R-:W-:Y:S01]  /*0950*/  @UP0 UMOV UR7, URZ ;  /* 0x0000003f00070c82 */ /* 0x000fe20008000000 */
[----:B------:R-:W-:Y:S01]  /*0960*/  PLOP3.LUT P4, PT, PT, PT, UP0, 0x80, 0x0 ;  /* 0x000000000000781c */ /* 0x000fe20003f8f008 */
[----:B------:R-:W-:-:S03]  /*0970*/  @UP0 UIMAD.WIDE.U32 UR14, UR13, UR14, UR6 ;  /* 0x0000000e0d0e02a5 */ /* 0x000fc6000f8e0006 */
[----:B------:R-:W-:Y:S01]  /*0980*/  @!UP0 ULDC UR7, c[0x0][0xc] ;  /* 0x0000030000078ab9 */ /* 0x000fe20000000800 */
[----:B------:R-:W-:Y:S01]  /*0990*/  @UP0 UMOV UR6, URZ ;  /* 0x0000003f00060c82 */ /* 0x000fe20008000000 */
[----:B------:R-:W-:Y:S01]  /*09a0*/  @!UP0 UIMAD.WIDE.U32 UR4, UR10, UR7, UR4 ;  /* 0x000000070a0482a5 */ /* 0x000fe2000f8e0004 */
[----:B------:R-:W-:Y:S01]  /*09b0*/  IMAD.U32 R2, RZ, RZ, UR14 ;  /* 0x0000000eff027e24 */ /* 0x000fe2000f8e00ff */
[----:B------:R-:W-:Y:S02]  /*09c0*/  @UP0 UIADD3 UR6, UR15, UR6, URZ ;  /* 0x000000060f060290 */ /* 0x000fe4000fffe03f */
[----:B------:R-:W-:Y:S02]  /*09d0*/  IMAD.U32 R3, RZ, RZ, UR15 ;  /* 0x0000000fff037e24 */ /* 0x000fe4000f8e00ff */
[----:B------:R-:W-:Y:S01]  /*09e0*/  @P0 IMAD.MOV.U32 R7, RZ, RZ, R2 ;  /* 0x000000ffff070224 */ /* 0x000fe200078e0002 */
[----:B------:R-:W-:Y:S01]  /*09f0*/  MOV R3, UR5 ;  /* 0x0000000500037c02 */ /* 0x000fe20008000f00 */
[----:B------:R-:W-:-:S02]  /*0a00*/  IMAD.U32 R5, RZ, RZ, UR5 ;  /* 0x00000005ff057e24 */ /* 0x000fc4000f8e00ff */
[----:B------:R-:W-:Y:S02]  /*0a10*/  IMAD.U32 R2, RZ, RZ, UR4 ;  /* 0x00000004ff027e24 */ /* 0x000fe4000f8e00ff */
[----:B------:R-:W-:Y:S02]  /*0a20*/  @P3 IMAD.U32 R6, RZ, RZ, UR6 ;  /* 0x00000006ff063e24 */ /* 0x000fe4000f8e00ff */
[----:B------:R-:W-:Y:S02]  /*0a30*/  @!P5 IMAD.MOV.U32 R6, RZ, RZ, R5 ;  /* 0x000000ffff06d224 */ /* 0x000fe400078e0005 */
[----:B------:R-:W-:Y:S02]  /*0a40*/  @!P4 IMAD.MOV.U32 R7, RZ, RZ, R2 ;  /* 0x000000ffff07c224 */ /* 0x000fe400078e0002 */
[----:B------:R-:W-:Y:S01]  /*0a50*/  IMAD.U32 R4, RZ, RZ, UR4 ;  /* 0x00000004ff047e24 */ /* 0x000fe2000f8e00ff */
[----:B------:R0:W-:Y:S04]  /*0a60*/  STL [R1+0x200], R6 ;  /* 0x0002000601007387 */ /* 0x0001e80000100800 */
[----:B------:R0:W-:Y:S01]  /*0a70*/  STL [R1+0x204], R7 ;  /* 0x0002040701007387 */ /* 0x0001e20000100800 */
[----:B------:R-:W-:Y:S05]  /*0a80*/  @!P2 BRA `(.L_x_5) ;  /* 0x00000000000ca947 */ /* 0x000fea0003800000 */
[----:B------:R-:W-:Y:S01]  /*0a90*/  UCGABAR_WAIT ;  /* 0x0000000000007dc7 */ /* 0x000fe20008000000 */
[----:B------:R-:W-:Y:S01]  /*0aa0*/  CCTL.IVALL ;  /* 0x00000000ff00798f */ /* 0x000fe20002000000 */
[----:B------:R-:W-:Y:S05]  /*0ab0*/  BRA `(.L_x_6) ;  /* 0x0000000000047947 */ /* 0x000fea0003800000 */
.L_x_5:
[----:B------:R-:W-:Y:S06]  /*0ac0*/  BAR.SYNC.DEFER_BLOCKING 0x0 ;  /* 0x0000000000007b1d */ /* 0x000fec0000010000 */
.L_x_6:
[----:B------:R-:W-:Y:S05]  /*0ad0*/  @!P1 BRA `(.L_x_7) ;  /* 0x0000015400c09947 */ /* 0x000fea0003800000 */
[----:B------:R-:W-:-:S06]  /*0ae0*/  UISETP.GT.U32.AND UP0, UPT, UR16, 0x1, UPT ;  /* 0x000000011000788c */ /* 0x000fcc000bf04070 */
[----:B------:R-:W-:-:S13]  /*0af0*/  PLOP3.LUT P0, PT, PT, PT, UP0, 0x80, 0x0 ;  /* 0x000000000000781c */ /* 0x000fda0003f0f008 */
[----:B------:R-:W-:Y:S05]  /*0b00*/  @P0 EXIT ;  /* 0x000000000000094d */ /* 0x000fea0003800000 */
[----:B------:R-:W-:Y:S01]  /*0b10*/  ULDC.64 UR4, c[0x0][0x650] ;  /* 0x0001940000047ab9 */ /* 0x000fe20000000a00 */
[----:B------:R-:W-:Y:S01]  /*0b20*/  UMOV UR41, 0xffffffff ;  /* 0xffffffff00297882 */ /* 0x000fe20000000000 */
[----:B------:R-:W-:Y:S01]  /*0b30*/  ISETP.GE.U32.AND P0, PT, R7, UR4, PT ;  /* 0x0000000407007c0c */ /* 0x000fe2000bf06070 */
[----:B------:R-:W-:Y:S01]  /*0b40*/  UMOV UR42, 0xffffffff ;  /* 0xffffffff002a7882 */ /* 0x000fe20000000000 */
[----:B------:R-:W-:Y:S01]  /*0b50*/  UMOV UR43, 0xffffffff ;  /* 0xffffffff002b7882 */ /* 0x000fe20000000000 */
[----:B------:R-:W-:Y:S02]  /*0b60*/  PRMT R0, RZ, 0x7610, R0 ;  /* 0x00007610ff007816 */ /* 0x000fe40000000000 */
[----:B------:R-:W-:-:S13]  /*0b70*/  ISETP.GE.U32.AND.EX P0, PT, R6, UR5, PT, P0 ;  /* 0x0000000506007c0c */ /* 0x000fda000bf06100 */
[----:B------:R-:W-:Y:S05]  /*0b80*/  @P0 BRA `(.L_x_8) ;  /* 0x0000000400480947 */ /* 0x000fea0003800000 */
[----:B------:R-:W-:Y:S01]  /*0b90*/  ULDC.64 UR16, c[0x0][0x628] ;  /* 0x00018a0000107ab9 */ /* 0x000fe20000000a00 */
[C---:B------:R-:W-:Y:S01]  /*0ba0*/  R2UR UR19, R7.reuse ;  /* 0x00000000071372ca */ /* 0x040fe200000e0000 */
[----:B------:R-:W-:Y:S01]  /*0bb0*/  ULDC UR18, c[0x0][0x630] ;  /* 0x00018c0000127ab9 */ /* 0x000fe20000000800 */
[----:B------:R-:W-:Y:S02]  /*0bc0*/  ISETP.NE.U32.AND P0, PT, RZ, UR16, PT ;  /* 0x00000010ff007c0c */ /* 0x000fe4000bf05070 */
[----:B------:R-:W-:Y:S02]  /*0bd0*/  R2UR UR4, R7 ;  /* 0x00000000070472ca */ /* 0x000fe400000e0000 */
[----:B------:R-:W-:Y:S02]  /*0be0*/  ISETP.NE.AND.EX P0, PT, RZ, UR17, PT, P0 ;  /* 0x00000011ff007c0c */ /* 0x000fe4000bf05300 */
[----:B------:R-:W-:-:S11]  /*0bf0*/  R2UR UR5, R6 ;  /* 0x00000000060572ca */ /* 0x000fd600000e0000 */
[----:B------:R-:W-:Y:S05]  /*0c00*/  @!P0 BRA `(.L_x_9) ;  /* 0x0000000000308947 */ /* 0x000fea0003800000 */
[----:B------:R-:W-:Y:S01]  /*0c10*/  R2UR UR4, R7 ;  /* 0x00000000070472ca */ /* 0x000fe200000e0000 */
[----:B------:R-:W-:Y:S01]  /*0c20*/  ULDC UR9, c[0x0][0x634] ;  /* 0x00018d0000097ab9 */ /* 0x000fe20000000800 */
[----:B------:R-:W-:-:S11]  /*0c30*/  R2UR UR13, R6 ;  /* 0x00000000060d72ca */ /* 0x000fd600000e0000 */
[----:B------:R-:W-:-:S04]  /*0c40*/  UIADD3 UR9, UP0, UR4, UR9, URZ ;  /* 0x0000000904097290 */ /* 0x000fc8000ff1e03f */
[----:B------:R-:W-:-:S04]  /*0c50*/  UIADD3.X UR13, URZ, UR13, URZ, UP0, !UPT ;  /* 0x0000000d3f0d7290 */ /* 0x000fc800087fe43f */
[----:B------:R-:W-:-:S04]  /*0c60*/  UIMAD.WIDE.U32 UR4, UR13, UR16, URZ ;  /* 0x000000100d0472a5 */ /* 0x000fc8000f8e003f */
[----:B------:R-:W-:Y:S02]  /*0c70*/  UIMAD.WIDE.U32 UR6, UP0, UR9, UR17, UR4 ;  /* 0x00000011090672a5 */ /* 0x000fe4000f800004 */
[----:B------:R-:W-:Y:S02]  /*0c80*/  UIMAD.WIDE.U32 UR4, UR9, UR16, URZ ;  /* 0x00000010090472a5 */ /* 0x000fe4000f8e003f */
[----:B------:R-:W-:Y:S02]  /*0c90*/  UIADD3.X UR15, URZ, URZ, URZ, UP0, !UPT ;  /* 0x0000003f3f0f7290 */ /* 0x000fe400087fe43f */
[----:B------:R-:W-:Y:S01]  /*0ca0*/  UIADD3 URZ, UP0, UR5, UR6, URZ ;  /* 0x00000006053f7290 */ /* 0x000fe2000ff1e03f */
[----:B------:R-:W-:-:S03]  /*0cb0*/  UMOV UR14, UR7 ;  /* 0x00000007000e7c82 */ /* 0x000fc60008000000 */
[----:B------:R-:W-:-:S12]  /*0cc0*/  UIMAD.WIDE.U32.X UR4, UR13, UR17, UR14, UP0 ;  /* 0x000000110d0472a5 */ /* 0x000fd800080e040e */
.L_x_9:
[----:B------:R-:W-:Y:S01]  /*0cd0*/  USHF.R.U64 UR43, UR4, UR18, UR5 ;  /* 0x00000012042b7299 */ /* 0x000fe20008001205 */
[----:B------:R-:W-:Y:S01]  /*0ce0*/  R2UR UR7, R6 ;  /* 0x00000000060772ca */ /* 0x000fe200000e0000 */
[----:B------:R-:W-:Y:S02]  /*0cf0*/  USHF.R.U32.HI UR4, URZ, UR18, UR5 ;  /* 0x000000123f047299 */ /* 0x000fe40008011605 */
[----:B------:R-:W-:Y:S01]  /*0d00*/  UIADD3 UR5, UP0, URZ, -UR43, URZ ;  /* 0x8000002b3f057290 */ /* 0x000fe2000ff1e03f */
[----:B------:R-:W-:Y:S01]  /*0d10*/  ULDC.64 UR14, c[0x0][0x620] ;  /* 0x00018800000e7ab9 */ /* 0x000fe20000000a00 */
[----:B------:R-:W-:Y:S02]  /*0d20*/  UMOV UR6, UR19 ;  /* 0x0000001300067c82 */ /* 0x000fe40008000000 */
[----:B------:R-:W-:Y:S01]  /*0d30*/  UIADD3.X UR4, URZ, ~UR4, URZ, UP0, !UPT ;  /* 0x800000043f047290 */ /* 0x000fe200087fe43f */
[----:B------:R-:W-:Y:S01]  /*0d40*/  ULDC UR9, c[0x0][0x618] ;  /* 0x0001860000097ab9 */ /* 0x000fe20000000800 */
[----:B------:R-:W-:-:S02]  /*0d50*/  UIMAD UR12, UR11, UR12, UR10 ;  /* 0x0000000c0b0c72a4 */ /* 0x000fc4000f8e020a */
[----:B------:R-:W-:Y:S02]  /*0d60*/  UIMAD UR4, UR4, UR14, URZ ;  /* 0x0000000e040472a4 */ /* 0x000fe4000f8e023f */
[----:B------:R-:W-:Y:S02]  /*0d70*/  UIMAD.WIDE.U32 UR6, UR5, UR14, UR6 ;  /* 0x0000000e050672a5 */ /* 0x000fe4000f8e0006 */
[----:B------:R-:W-:Y:S01]  /*0d80*/  UIMAD UR4, UR5, UR15, UR4 ;  /* 0x0000000f050472a4 */ /* 0x000fe2000f8e0204 */
[----:B------:R-:W-:Y:S01]  /*0d90*/  ULDC UR10, c[0x0][0x608] ;  /* 0x00018200000a7ab9 */ /* 0x000fe20000000800 */
[----:B------:R-:W-:Y:S02]  /*0da0*/  ULDC UR18, c[0x0][0x658] ;  /* 0x0001960000127ab9 */ /* 0x000fe40000000800 */
[----:B------:R-:W-:Y:S01]  /*0db0*/  UIADD3 UR7, UR7, UR4, URZ ;  /* 0x0000000407077290 */ /* 0x000fe2000fffe03f */
[----:B------:R-:W-:Y:S02]  /*0dc0*/  UMOV UR11, 0xffffffff ;  /* 0xffffffff000b7882 */ /* 0x000fe40000000000 */
[----:B------:R-:W-:Y:S01]  /*0dd0*/  ULDC.64 UR4, c[0x0][0x640] ;  /* 0x0001900000047ab9 */ /* 0x000fe20000000a00 */
[----:B------:R-:W-:Y:S01]  /*0de0*/  USHF.R.U64 UR16, UR6, UR9, UR7 ;  /* 0x0000000906107299 */ /* 0x000fe20008001207 */
[----:B------:R-:W-:Y:S01]  /*0df0*/  ISETP.NE.U32.AND P0, PT, RZ, UR4, PT ;  /* 0x00000004ff007c0c */ /* 0x000fe2000bf05070 */
[----:B------:R-:W-:-:S02]  /*0e00*/  USHF.R.U32.HI UR7, URZ, UR9, UR7 ;  /* 0x000000093f077299 */ /* 0x000fc40008011607 */
[----:B------:R-:W-:Y:S01]  /*0e10*/  USHF.L.U32 UR6, UR11, UR18, URZ ;  /* 0x000000120b067299 */ /* 0x000fe2000800063f */
[----:B------:R-:W-:Y:S01]  /*0e20*/  ISETP.NE.AND.EX P0, PT, RZ, UR5, PT, P0 ;  /* 0x00000005ff007c0c */ /* 0x000fe2000bf05300 */
[----:B------:R-:W-:Y:S02]  /*0e30*/  USHF.R.U64 UR22, UR16, UR10, UR7 ;  /* 0x0000000a10167299 */ /* 0x000fe40008001207 */
[----:B------:R-:W-:Y:S02]  /*0e40*/  USHF.R.U32.HI UR7, URZ, UR10, UR7 ;  /* 0x0000000a3f077299 */ /* 0x000fe40008011607 */
[----:B------:R-:W-:Y:S02]  /*0e50*/  UISETP.NE.AND UP1, UPT, UR45, URZ, UPT ;  /* 0x0000003f2d00728c */ /* 0x000fe4000bf25270 */
[----:B------:R-:W-:Y:S01]  /*0e60*/  USHF.R.U64 UR23, UR22, UR18, UR7 ;  /* 0x0000001216177299 */ /* 0x000fe20008001207 */
[----:B------:R-:W-:Y:S01]  /*0e70*/  ULDC UR17, c[0x0][0x600] ;  /* 0x0001800000117ab9 */ /* 0x000fe20000000800 */
[----:B------:R-:W-:-:S02]  /*0e80*/  ULOP3.LUT UR13, URZ, UR6, URZ, 0x33, !UPT ;  /* 0x000000063f0d7292 */ /* 0x000fc4000f8e333f */
[----:B------:R-:W-:Y:S02]  /*0e90*/  UIADD3 UR15, UR17, -0x1, URZ ;  /* 0xffffffff110f7890 */ /* 0x000fe4000fffe03f */
[----:B------:R-:W-:Y:S02]  /*0ea0*/  USEL UR12, UR8, UR12, !UP1 ;  /* 0x0000000c080c7287 */ /* 0x000fe4000c800000 */
[----:B------:R-:W-:Y:S01]  /*0eb0*/  USHF.R.U32.HI UR7, URZ, UR18, UR7 ;  /* 0x000000123f077299 */ /* 0x000fe20008011607 */
[----:B------:R-:W-:Y:S01]  /*0ec0*/  ULDC UR19, c[0x0][0x648] ;  /* 0x0001920000137ab9 */ /* 0x000fe20000000800 */
[----:B------:R-:W-:Y:S01]  /*0ed0*/  ULDC UR20, c[0x0][0x638] ;  /* 0x00018e0000147ab9 */ /* 0x000fe20000000800 */
[----:B------:R-:W-:Y:S01]  /*0ee0*/  UMOV UR21, 0x1 ;  /* 0x0000000100157882 */ /* 0x000fe20000000000 */
[----:B------:R-:W-:Y:S01]  /*0ef0*/  UMOV UR6, UR23 ;  /* 0x0000001700067c82 */ /* 0x000fe20008000000 */
[----:B------:R-:W-:Y:S07]  /*0f00*/  @!P0 BRA `(.L_x_10) ;  /* 0x0000000000308947 */ /* 0x000fee0003800000 */
[----:B------:R-:W-:Y:S02]  /*0f10*/  ULDC UR10, c[0x0][0x64c] ;  /* 0x00019300000a7ab9 */ /* 0x000fe40000000800 */
        /* <DEDUP_REMOVED lines=8> */
[----:B------:R-:W-:-:S07]  /*0fa0*/  UIMAD.WIDE.U32.X UR4, UR14, UR5, UR10, UP0 ;  /* 0x000000050e0472a5 */ /* 0x000fce00080e040a */
[----:B------:R-:W-:Y:S01]  /*0fb0*/  UMOV UR6, UR4 ;  /* 0x0000000400067c82 */ /* 0x000fe20008000000 */
[----:B------:R-:W-:-:S05]  /*0fc0*/  UMOV UR7, UR5 ;  /* 0x0000000500077c82 */ /* 0x000fca0008000000 */
.L_x_10:
[----:B------:R-:W-:Y:S01]  /*0fd0*/  USHF.R.U64 UR5, UR6, UR19, UR7 ;  /* 0x0000001306057299 */ /* 0x000fe20008001207 */
[----:B------:R-:W-:Y:S01]  /*0fe0*/  IMAD.MOV.U32 R0, RZ, RZ, 0x1 ;  /* 0x00000001ff007424 */ /* 0x000fe200078e00ff */
[----:B------:R-:W-:Y:S02]  /*0ff0*/  USHF.L.U32 UR4, UR21, UR18, URZ ;  /* 0x0000001215047299 */ /* 0x000fe4000800063f */
[----:B------:R-:W-:Y:S02]  /*1000*/  ULOP3.LUT UR13, UR22, UR13, URZ, 0xc0, !UPT ;  /* 0x0000000d160d7292 */ /* 0x000fe4000f8ec03f */
[----:B------:R-:W-:Y:S02]  /*1010*/  UIADD3 UR6, -UR5, URZ, URZ ;  /* 0x0000003f05067290 */ /* 0x000fe4000fffe13f */
[----:B------:R-:W-:Y:S02]  /*1020*/  UIMAD UR13, UR4, UR5, UR13 ;  /* 0x00000005040d72a4 */ /* 0x000fe4000f8e020d */
[----:B------:R-:W-:-:S02]  /*1030*/  ULOP3.LUT UR15, UR16, UR15, URZ, 0xc0, !UPT ;  /* 0x0000000f100f7292 */ /* 0x000fc4000f8ec03f */
[----:B------:R-:W-:Y:S01]  /*1040*/  UIMAD UR4, UR6, UR20, UR23 ;  /* 0x00000014060472a4 */ /* 0x000fe2000f8e0217 */
[----:B------:R-:W-:Y:S01]  /*1050*/  ULDC UR5, c[0x0][0x610] ;  /* 0x0001840000057ab9 */ /* 0x000fe20000000800 */
[----:B------:R-:W-:Y:S02]  /*1060*/  UISETP.NE.AND UP0, UPT, UR45, URZ, UPT ;  /* 0x0000003f2d00728c */ /* 0x000fe4000bf05270 */
[----:B------:R-:W-:Y:S02]  /*1070*/  UIMAD UR12, UR13, UR5, UR12 ;  /* 0x000000050d0c72a4 */ /* 0x000fe4000f8e020c */
[----:B------:R-:W-:-:S04]  /*1080*/  UIMAD UR4, UR4, UR17, UR15 ;  /* 0x00000011040472a4 */ /* 0x000fc8000f8e020f */
[----:B------:R-:W-:Y:S02]  /*1090*/  USEL UR42, UR4, UR12, !UP0 ;  /* 0x0000000c042a7287 */ /* 0x000fe4000c000000 */
[----:B------:R-:W-:-:S12]  /*10a0*/  USEL UR41, UR12, UR4, !UP0 ;  /* 0x000000040c297287 */ /* 0x000fd8000c000000 */
.L_x_8:
[----:B------:R-:W-:-:S08]  /*10b0*/  NOP ;  /* 0x0000000000007918 */ /* 0x000fd00000000000 */
[----:B------:R-:W1:Y:S02]  /*10c0*/  USETMAXREG.TRY_ALLOC.CTAPOOL UP0, 0xf0 ;  /* 0x000000f0000079c8 */ /* 0x000e640008000600 */
[----:B-1----:R-:W-:-:S13]  /*10d0*/  PLOP3.LUT P0, PT, PT, PT, UP0, 0x80, 0x0 ;  /* 0x000000000000781c */ /* 0x002fda0003f0f008 */
[----:B------:R-:W-:Y:S05]  /*10e0*/  @!P0 BRA `(.L_x_8) ;  /* 0xfffffffc00f08947 */ /* 0x000fea000383ffff */
[----:B------:R-:W-:Y:S01]  /*10f0*/  ULDC.64 UR4, c[0x0][0x598] ;  /* 0x0001660000047ab9 */ /* 0x000fe20000000a00 */
[----:B------:R-:W-:Y:S01]  /*1100*/  ULDC.64 UR36, c[0x0][0x208] ;  /* 0x0000820000247ab9 */ /* 0x000fe20000000a00 */
[----:B------:R-:W-:-:S04]  /*1110*/  ISETP.NE.U32.AND P0, PT, RZ, UR4, PT ;  /* 0x00000004ff007c0c */ /* 0x000fc8000bf05070 */
[----:B------:R-:W-:-:S13]  /*1120*/  ISETP.NE.AND.EX P0, PT, RZ, UR5, PT, P0 ;  /* 0x00000005ff007c0c */ /* 0x000fda000bf05300 */
[----:B------:R-:W-:Y:S05]  /*1130*/  @!P0 BRA `(.L_x_11) ;  /* 0x00000000001c8947 */ /* 0x000fea0003800000 */
[----:B------:R-:W1:Y:S02]  /*1140*/  LDC.64 R2, c[0x0][0x598] ;  /* 0x00016600ff027b82 */ /* 0x000e640000000a00 */
[----:B-1----:R-:W2:Y:S02]  /*1150*/  LDG.E.64 R2, desc[UR36][R2.64] ;  /* 0x0000002402027981 */ /* 0x002ea4000c1e1b00 */
[----:B--2---:R-:W-:-:S04]  /*1160*/  ISETP.NE.U32.AND P0, PT, R2, RZ, PT ;  /* 0x000000ff0200720c */ /* 0x004fc80003f05070 */
[----:B------:R-:W-:-:S13]  /*1170*/  ISETP.NE.AND.EX P0, PT, R3, RZ, PT, P0 ;  /* 0x000000ff0300720c */ /* 0x000fda0003f05300 */
[----:B------:R-:W-:Y:S05]  /*1180*/  @!P0 BRA `(.L_x_11) ;  /* 0x0000000000088947 */ /* 0x000fea0003800000 */
[----:B------:R1:W5:Y:S01]  /*1190*/  LD.E R2, desc[UR36][R2.64] ;  /* 0x0000002402027980 */ /* 0x000362000c101900 */
[----:B------:R-:W-:Y:S05]  /*11a0*/  BRA `(.L_x_12) ;  /* 0x0000000000247947 */ /* 0x000fea0003800000 */
.L_x_11:
[----:B------:R-:W-:Y:S02]  /*11b0*/  ULDC.64 UR4, c[0x0][0x588] ;  /* 0x0001620000047ab9 */ /* 0x000fe40000000a00 */
[----:B------:R-:W-:-:S04]  /*11c0*/  ISETP.NE.U32.AND P0, PT, RZ, UR4, PT ;  /* 0x00000004ff007c0c */ /* 0x000fc8000bf05070 */
[----:B------:R-:W-:-:S13]  /*11d0*/  ISETP.NE.AND.EX P0, PT, RZ, UR5, PT, P0 ;  /* 0x00000005ff007c0c */ /* 0x000fda000bf05300 */
[----:B------:R-:W-:Y:S05]  /*11e0*/  @!P0 BRA `(.L_x_13) ;  /* 0x00000000000c8947 */ /* 0x000fea0003800000 */
[----:B------:R-:W1:Y:S02]  /*11f0*/  LDC.64 R2, c[0x0][0x588] ;  /* 0x00016200ff027b82 */ /* 0x000e640000000a00 */
[----:B-1----:R2:W5:Y:S01]  /*1200*/  LDG.E R2, desc[UR36][R2.64] ;  /* 0x0000002402027981 */ /* 0x002562000c1e1900 */
[----:B------:R-:W-:Y:S05]  /*1210*/  BRA `(.L_x_12) ;  /* 0x0000000000087947 */ /* 0x000fea0003800000 */
.L_x_13:
[----:B------:R-:W-:Y:S02]  /*1220*/  ULDC UR4, c[0x0][0x580] ;  /* 0x0001600000047ab9 */ /* 0x000fe40000000800 */
[----:B------:R-:W-:-:S07]  /*1230*/  IMAD.U32 R2, RZ, RZ, UR4 ;  /* 0x00000004ff027e24 */ /* 0x000fce000f8e00ff */
.L_x_12:
[----:B------:R-:W-:Y:S02]  /*1240*/  ULDC.64 UR4, c[0x0][0x5a0] ;  /* 0x0001680000047ab9 */ /* 0x000fe40000000a00 */
[----:B------:R-:W-:-:S04]  /*1250*/  ISETP.NE.U32.AND P0, PT, RZ, UR4, PT ;  /* 0x00000004ff007c0c */ /* 0x000fc8000bf05070 */
[----:B------:R-:W-:-:S13]  /*1260*/  ISETP.NE.AND.EX P0, PT, RZ, UR5, PT, P0 ;  /* 0x00000005ff007c0c */ /* 0x000fda000bf05300 */
[----:B------:R-:W-:Y:S05]  /*1270*/  @!P0 BRA `(.L_x_14) ;  /* 0x00000000001c8947 */ /* 0x000fea0003800000 */
[----:B------:R-:W3:Y:S02]  /*1280*/  LDC.64 R4, c[0x0][0x5a0] ;  /* 0x00016800ff047b82 */ /* 0x000ee40000000a00 */
[----:B---3--:R-:W3:Y:S02]  /*1290*/  LDG.E.64 R4, desc[UR36][R4.64] ;  /* 0x0000002404047981 */ /* 0x008ee4000c1e1b00 */
[----:B---3--:R-:W-:-:S04]  /*12a0*/  ISETP.NE.U32.AND P0, PT, R4, RZ, PT ;  /* 0x000000ff0400720c */ /* 0x008fc80003f05070 */
[----:B------:R-:W-:-:S13]  /*12b0*/  ISETP.NE.AND.EX P0, PT, R5, RZ, PT, P0 ;  /* 0x000000ff0500720c */ /* 0x000fda0003f05300 */
[----:B------:R-:W-:Y:S05]  /*12c0*/  @!P0 BRA `(.L_x_14) ;  /* 0x0000000000088947 */ /* 0x000fea0003800000 */
[----:B------:R3:W5:Y:S01]  /*12d0*/  LD.E R16, desc[UR36][R4.64] ;  /* 0x0000002404107980 */ /* 0x000762000c101900 */
[----:B------:R-:W-:Y:S05]  /*12e0*/  BRA `(.L_x_15) ;  /* 0x0000000000247947 */ /* 0x000fea0003800000 */
.L_x_14:
[----:B------:R-:W-:Y:S02]  /*12f0*/  ULDC.64 UR4, c[0x0][0x590] ;  /* 0x0001640000047ab9 */ /* 0x000fe40000000a00 */
[----:B------:R-:W-:-:S04]  /*1300*/  ISETP.NE.U32.AND P0, PT, RZ, UR4, PT ;  /* 0x00000004ff007c0c */ /* 0x000fc8000bf05070 */
[----:B------:R-:W-:-:S13]  /*1310*/  ISETP.NE.AND.EX P0, PT, RZ, UR5, PT, P0 ;  /* 0x00000005ff007c0c */ /* 0x000fda000bf05300 */
[----:B------:R-:W-:Y:S05]  /*1320*/  @!P0 BRA `(.L_x_16) ;  /* 0x00000000000c8947 */ /* 0x000fea0003800000 */
[----:B------:R-:W3:Y:S02]  /*1330*/  LDC.64 R4, c[0x0][0x590] ;  /* 0x00016400ff047b82 */ /* 0x000ee40000000a00 */
[----:B---3--:R4:W5:Y:S01]  /*1340*/  LDG.E R16, desc[UR36][R4.64] ;  /* 0x0000002404107981 */ /* 0x008962000c1e1900 */
[----:B------:R-:W-:Y:S05]  /*1350*/  BRA `(.L_x_15) ;  /* 0x0000000000087947 */ /* 0x000fea0003800000 */
.L_x_16:
[----:B------:R-:W-:Y:S02]  /*1360*/  ULDC UR4, c[0x0][0x584] ;  /* 0x0001610000047ab9 */ /* 0x000fe40000000800 */
[----:B------:R-:W-:-:S07]  /*1370*/  MOV R16, UR4 ;  /* 0x0000000400107c02 */ /* 0x000fce0008000f00 */
.L_x_15:
[----:B------:R-:W-:-:S13]  /*1380*/  LOP3.LUT P0, RZ, R0, 0xff, RZ, 0xc0, !PT ;  /* 0x000000ff00ff7812 */ /* 0x000fda000780c0ff */
[----:B------:R-:W-:Y:S05]  /*1390*/  @!P0 EXIT ;  /* 0x000000000000894d */ /* 0x000fea0003800000 */
[----:B------:R-:W-:Y:S01]  /*13a0*/  ULDC UR4, c[0x0][0x28c] ;  /* 0x0000a30000047ab9 */ /* 0x000fe20000000800 */
[----:B------:R-:W-:Y:S01]  /*13b0*/  UMOV UR38, URZ ;  /* 0x0000003f00267c82 */ /* 0x000fe20008000000 */
[----:B------:R-:W-:Y:S01]  /*13c0*/  UIADD3 UR4, UR4, 0x1f, URZ ;  /* 0x0000001f04047890 */ /* 0x000fe2000fffe03f */
[----:B------:R-:W-:-:S03]  /*13d0*/  UMOV UR39, URZ ;  /* 0x0000003f00277c82 */ /* 0x000fc60008000000 */
[----:B------:R-:W-:-:S04]  /*13e0*/  USHF.R.S32.HI UR5, URZ, 0x1f, UR4 ;  /* 0x0000001f3f057899 */ /* 0x000fc80008011404 */
[----:B------:R-:W-:-:S04]  /*13f0*/  ULEA.HI UR5, UR5, UR4, URZ, 0x5 ;  /* 0x0000000405057291 */ /* 0x000fc8000f8f283f */
[----:B------:R-:W-:-:S12]  /*1400*/  USHF.R.S32.HI UR44, URZ, 0x5, UR5 ;  /* 0x000000053f2c7899 */ /* 0x000fd80008011405 */
.L_x_546:
[----:B------:R-:W0:Y:S01]  /*1410*/  S2R R0, SR_TID.X ;  /* 0x0000000000007919 */ /* 0x000e220000002100 */
[----:B-1----:R-:W1:Y:S01]  /*1420*/  S2UR UR7, SR_CgaCtaId ;  /* 0x00000000000779c3 */ /* 0x002e620000008800 */
[----:B------:R-:W-:Y:S02]  /*1430*/  UMOV UR6, 0x400 ;  /* 0x0000040000067882 */ /* 0x000fe40000000000 */
[----:B-1----:R-:W-:Y:S01]  /*1440*/  ULEA UR6, UR7, UR6, 0x18 ;  /* 0x0000000607067291 */ /* 0x002fe2000f8ec03f */
[----:B0-----:R-:W-:-:S04]  /*1450*/  LOP3.LUT R0, R0, 0x80, RZ, 0xc0, !PT ;  /* 0x0000008000007812 */ /* 0x001fc800078ec0ff */
[----:B------:R-:W-:-:S06]  /*1460*/  SHF.R.U32.HI R0, RZ, 0x7, R0 ;  /* 0x00000007ff007819 */ /* 0x000fcc0000011600 */
[----:B------:R-:W0:Y:S02]  /*1470*/  SHFL.IDX PT, R0, R0, RZ, 0x1f ;  /* 0x00001fff00007589 */ /* 0x000e2400000e0000 */
[----:B0-----:R-:W-:-:S13]  /*1480*/  R2UR UR4, R0 ;  /* 0x00000000000472ca */ /* 0x001fda00000e0000 */
[----:B------:R-:W-:-:S04]  /*1490*/  ULEA.HI UR5, UR4, UR4, URZ, 0x1 ;  /* 0x0000000404057291 */ /* 0x000fc8000f8f083f */
[----:B------:R-:W-:-:S04]  /*14a0*/  ULOP3.LUT UR5, UR5, 0xffffe, URZ, 0xc0, !UPT ;  /* 0x000ffffe05057892 */ /* 0x000fc8000f8ec03f */
[----:B------:R-:W-:-:S03]  /*14b0*/  UIADD3 UR5, UR4, -UR5, URZ ;  /* 0x8000000504057290 */ /* 0x000fc6000fffe03f */
[----:B------:R-:W-:Y:S01]  /*14c0*/  ULDC UR4, c[0x0][0x28c] ;  /* 0x0000a30000047ab9 */ /* 0x000fe20000000800 */
[----:B------:R-:W-:Y:S01]  /*14d0*/  ULEA UR5, UR5, UR6, 0xc ;  /* 0x0000000605057291 */ /* 0x000fe2000f8e603f */
[----:B------:R-:W-:-:S03]  /*14e0*/  ISETP.LT.AND P0, PT, RZ, UR4, PT ;  /* 0x00000004ff007c0c */ /* 0x000fc6000bf01270 */
[----:B------:R-:W-:-:S04]  /*14f0*/  UIADD3 UR5, UR5, 0x180, URZ ;  /* 0x0000018005057890 */ /* 0x000fc8000fffe03f */
[----:B------:R-:W-:-:S04]  /*1500*/  USHF.R.U32.HI UR5, URZ, 0x4, UR5 ;  /* 0x000000043f057899 */ /* 0x000fc80008011605 */
[----:B------:R-:W-:Y:S02]  /*1510*/  ULOP3.LUT UR46, UR5, 0x3fff, URZ, 0xc0, !UPT ;  /* 0x00003fff052e7892 */ /* 0x000fe4000f8ec03f */
[----:B---3--:R-:W-:Y:S10]  /*1520*/  @P0 BRA `(.L_x_17) ;  /* 0x0000000000400947 */ /* 0x008ff40003800000 */
[----:B------:R-:W-:Y:S01]  /*1530*/  MOV R0, 0x0 ;  /* 0x0000000000007802 */ /* 0x000fe20000000f00 */
[----:B------:R-:W-:Y:S01]  /*1540*/  ULDC.64 UR4, c[0x4][0x68] ;  /* 0x01001a0000047ab9 */ /* 0x000fe20000000a00 */
[----:B------:R-:W-:Y:S01]  /*1550*/  ULDC.64 UR6, c[0x4][0x8] ;  /* 0x0100020000067ab9 */ /* 0x000fe20000000a00 */
[----:B---34-:R-:W-:Y:S01]  /*1560*/  IMAD.U32 R4, RZ, RZ, UR4 ;  /* 0x00000004ff047e24 */ /* 0x018fe2000f8e00ff */
[----:B------:R0:W1:Y:S01]  /*1570*/  LDC.64 R14, c[0x4][R0] ;  /* 0x01000000000e7b82 */ /* 0x0000620000000a00 */
[----:B------:R-:W-:Y:S01]  /*1580*/  IMAD.U32 R5, RZ, RZ, UR5 ;  /* 0x00000005ff057e24 */ /* 0x000fe2000f8e00ff */
[----:B------:R-:W-:Y:S01]  /*1590*/  ULDC.64 UR4, c[0x4][0x70] ;  /* 0x01001c0000047ab9 */ /* 0x000fe20000000a00 */
[----:B------:R-:W-:Y:S01]  /*15a0*/  IMAD.U32 R10, RZ, RZ, UR6 ;  /* 0x00000006ff0a7e24 */ /* 0x000fe2000f8e00ff */
[----:B------:R-:W-:Y:S01]  /*15b0*/  MOV R8, 0x1e1 ;  /* 0x000001e100087802 */ /* 0x000fe20000000f00 */
[----:B------:R-:W-:Y:S02]  /*15c0*/  IMAD.U32 R6, RZ, RZ, UR4 ;  /* 0x00000004ff067e24 */ /* 0x000fe4000f8e00ff */
[----:B------:R-:W-:-:S02]  /*15d0*/  IMAD.U32 R7, RZ, RZ, UR5 ;  /* 0x00000005ff077e24 */ /* 0x000fc4000f8e00ff */
[----:B------:R-:W-:Y:S02]  /*15e0*/  IMAD.U32 R11, RZ, RZ, UR7 ;  /* 0x00000007ff0b7e24 */ /* 0x000fe4000f8e00ff */
[----:B------:R-:W-:Y:S02]  /*15f0*/  IMAD.MOV.U32 R12, RZ, RZ, 0x1 ;  /* 0x00000001ff0c7424 */ /* 0x000fe400078e00ff */
[----:B0-----:R-:W-:-:S07]  /*1600*/  IMAD.MOV.U32 R13, RZ, RZ, RZ ;  /* 0x000000ffff0d7224 */ /* 0x001fce00078e00ff */
[----:B------:R-:W-:-:S07]  /*1610*/  LEPC R20, `(.L_x_17) ;  /* 0x000000001014794e */ /* 0x000fce0000000000 */
[----:B-12--5:R-:W-:Y:S05]  /*1620*/  CALL.ABS.NOINC R14 ;  /* 0x000000000e007343 */ /* 0x026fea0003c00000 */
.L_x_17:
[----:B------:R-:W-:-:S06]  /*1630*/  ULOP3.LUT UR4, UR40, 0x1, URZ, 0xfc, !UPT ;  /* 0x0000000128047892 */ /* 0x000fcc000f8efc3f */
[----:B------:R-:W-:-:S05]  /*1640*/  IMAD.U32 R0, RZ, RZ, UR4 ;  /* 0x00000004ff007e24 */ /* 0x000fca000f8e00ff */
[----:B------:R-:W-:-:S13]  /*1650*/  ISETP.NE.AND P0, PT, R0, 0x3, PT ;  /* 0x000000030000780c */ /* 0x000fda0003f05270 */
[----:B------:R-:W-:Y:S05]  /*1660*/  @!P0 BRA `(.L_x_18) ;  /* 0x0000000000048947 */ /* 0x000fea0003800000 */
[----:B------:R-:W-:Y:S01]  /*1670*/  BPT.TRAP 0x1 ;  /* 0x000000040000795c */ /* 0x000fe20000300000 */
.L_x_18:
[----:B------:R-:W0:Y:S01]  /*1680*/  S2UR UR5, SR_CgaCtaId ;  /* 0x00000000000579c3 */ /* 0x000e220000008800 */
[----:B------:R-:W-:Y:S01]  /*1690*/  UMOV UR4, 0x400 ;  /* 0x0000040000047882 */ /* 0x000fe20000000000 */
[----:B---34-:R-:W-:Y:S02]  /*16a0*/  IMAD.U32 R5, RZ, RZ, UR39 ;  /* 0x00000027ff057e24 */ /* 0x018fe4000f8e00ff */
[----:B--2---:R-:W-:-:S05]  /*16b0*/  IMAD.U32 R3, RZ, RZ, UR38 ;  /* 0x00000026ff037e24 */ /* 0x004fca000f8e00ff */
[----:B------:R-:W-:Y:S01]  /*16c0*/  SHF.L.U32 R3, R3, 0x1f, RZ ;  /* 0x0000001f03037819 */ /* 0x000fe200000006ff */
[----:B0-----:R-:W-:-:S06]  /*16d0*/  ULEA UR4, UR5, UR4, 0x18 ;  /* 0x0000000405047291 */ /* 0x001fcc000f8ec03f */
[----:B------:R-:W-:-:S05]  /*16e0*/  IMAD.U32 R0, RZ, RZ, UR4 ;  /* 0x00000004ff007e24 */ /* 0x000fca000f8e00ff */
[----:B------:R-:W-:-:S04]  /*16f0*/  LEA R4, R5, R0, 0x3 ;  /* 0x0000000005047211 */ /* 0x000fc800078e18ff */
[----:B------:R0:W1:Y:S01]  /*1700*/  SYNCS.PHASECHK.TRANS64.TRYWAIT P1, [R4+URZ], R3 ;  /* 0x00000003040075a7 */ /* 0x000062000802017f */
[----:B------:R-:W-:Y:S05]  /*1710*/  @!P0 BRA `(.L_x_19) ;  /* 0x0000000000048947 */ /* 0x000fea0003800000 */
[----:B------:R-:W-:Y:S01]  /*1720*/  BPT.TRAP 0x1 ;  /* 0x000000040000795c */ /* 0x000fe20000300000 */
.L_x_19:
[----:B-1----:R-:W-:Y:S05]  /*1730*/  @P1 BRA `(.L_x_20) ;  /* 0x0000000000081947 */ /* 0x002fea0003800000 */
[----:B------:R-:W1:Y:S02]  /*1740*/  SYNCS.PHASECHK.TRANS64.TRYWAIT P1, [R4+URZ], R3 ;  /* 0x00000003040075a7 */ /* 0x000e64000802017f */
[----:B-1----:R-:W-:Y:S05]  /*1750*/  @!P1 BRA `(.L_x_21) ;  /* 0x0000016000e49947 */ /* 0x002fea0003800000 */
.L_x_20:
[----:B------:R-:W-:-:S04]  /*1760*/  UISETP.LT.AND UP0, UPT, UR44, 0x1, UPT ;  /* 0x000000012c00788c */ /* 0x000fc8000bf01270 */
[----:B------:R-:W-:-:S06]  /*1770*/  USEL UR4, UR44, 0x1, UP0 ;  /* 0x000000012c047887 */ /* 0x000fcc0008000000 */
[----:B01----:R-:W-:Y:S01]  /*1780*/  IMAD.U32 R4, RZ, RZ, UR4 ;  /* 0x00000004ff047e24 */ /* 0x003fe2000f8e00ff */
[----:B------:R-:W-:Y:S05]  /*1790*/  WARPSYNC.ALL ;  /* 0x0000000000007948 */ /* 0x000fea0003800000 */
[----:B------:R-:W-:-:S04]  /*17a0*/  IADD3 R4, -R4, UR44, RZ ;  /* 0x0000002c04047c10 */ /* 0x000fc8000fffe1ff */
[----:B------:R-:W-:Y:S02]  /*17b0*/  ISETP.GE.AND P1, PT, R4, 0x1, PT ;  /* 0x000000010400780c */ /* 0x000fe40003f26270 */
[----:B------:R-:W-:Y:S01]  /*17c0*/  R2UR UR4, R0 ;  /* 0x00000000000472ca */ /* 0x000fe200000e0000 */
[----:B------:R-:W-:Y:S01]  /*17d0*/  ULOP3.LUT UR8, UR46, 0x10000, URZ, 0xfc, !UPT ;  /* 0x000100002e087892 */ /* 0x000fe2000f8efc3f */
[----:B------:R-:W-:Y:S01]  /*17e0*/  WARPGROUP.ARRIVE ;  /* 0x00000000000079c5 */ /* 0x000fe20000000000 */
[----:B------:R-:W-:Y:S01]  /*17f0*/  UMOV UR5, 0x80000020 ;  /* 0x8000002000057882 */ /* 0x000fe20000000000 */
[----:B------:R-:W-:Y:S01]  /*1800*/  UMOV UR7, 0x80000020 ;  /* 0x8000002000077882 */ /* 0x000fe20000000000 */
[----:B------:R-:W-:-:S08]  /*1810*/  ULEA UR10, UR39, UR8, 0xa ;  /* 0x00000008270a7291 */ /* 0x000fd0000f8e503f */
[----:B------:R-:W-:-:S04]  /*1820*/  UIADD3 UR4, UR4, 0x1c180, URZ ;  /* 0x0001c18004047890 */ /* 0x000fc8000fffe03f */
[----:B------:R-:W-:-:S04]  /*1830*/  USHF.R.U32.HI UR4, URZ, 0x4, UR4 ;  /* 0x000000043f047899 */ /* 0x000fc80008011604 */
[----:B------:R-:W-:-:S04]  /*1840*/  ULOP3.LUT UR4, UR4, 0x3fff, URZ, 0xc0, !UPT ;  /* 0x00003fff04047892 */ /* 0x000fc8000f8ec03f */
[----:B------:R-:W-:-:S03]  /*1850*/  ULOP3.LUT UR9, UR4, 0x10000, URZ, 0xfc, !UPT ;  /* 0x0001000004097892 */ /* 0x000fc6000f8efc3f */
[----:B------:R-:W-:Y:S01]  /*1860*/  UMOV UR4, UR10 ;  /* 0x0000000a00047c82 */ /* 0x000fe20008000000 */
[----:B------:R-:W-:-:S07]  /*1870*/  ULEA UR11, UR39, UR9, 0xa ;  /* 0x00000009270b7291 */ /* 0x000fce000f8e503f */
[----:B------:R-:W-:Y:S02]  /*1880*/  UMOV UR6, UR11 ;  /* 0x0000000b00067c82 */ /* 0x000fe40008000000 */
[----:B------:R-:W-:Y:S01]  /*1890*/  HGMMA.64x256x16.F32 R24, gdesc[UR4], RZ, !UPT, gsb0 ;  /* 0x03e00000041879f0 */ /* 0x000fe2000c0008ff */
[----:B------:R-:W-:Y:S01]  /*18a0*/  UIADD3 UR4, UR10, 0x200, URZ ;  /* 0x000002000a047890 */ /* 0x000fe2000fffe03f */
[----:B------:R-:W-:Y:S01]  /*18b0*/  UMOV UR5, 0x80000020 ;  /* 0x8000002000057882 */ /* 0x000fe20000000000 */
[----:B------:R-:W-:Y:S02]  /*18c0*/  WARPGROUP.DEPBAR.LE gsb0, 0x0 ;  /* 0x00008000000079c5 */ /* 0x000fe40000010000 */
[----:B------:R-:W-:Y:S01]  /*18d0*/  STL.64 [R1], R24 ;  /* 0x0000001801007387 */ /* 0x000fe20000100a00 */
[----:B------:R-:W-:Y:S01]  /*18e0*/  IMAD.MOV.U32 R235, RZ, RZ, R51 ;  /* 0x000000ffffeb7224 */ /* 0x000fe200078e0033 */
[----:B------:R-:W-:Y:S01]  /*18f0*/  MOV R230, R56 ;  /* 0x0000003800e67202 */ /* 0x000fe20000000f00 */
[----:B------:R-:W-:Y:S01]  /*1900*/  IMAD.MOV.U32 R234, RZ, RZ, R52 ;  /* 0x000000ffffea7224 */ /* 0x000fe200078e0034 */
[----:B------:R-:W-:Y:S01]  /*1910*/  STL.64 [R1+0x8], R26 ;  /* 0x0000081a01007387 */ /* 0x000fe20000100a00 */
        /* <DEDUP_REMOVED lines=47> */
[----:B------:R-:W-:Y:S01]  /*1c10*/  MOV R8, R147 ;  /* 0x0000009300087202 */ /* 0x000fe20000000f00 */
[----:B------:R-:W-:Y:S01]  /*1c20*/  IMAD.MOV.U32 R165, RZ, RZ, R81 ;  /* 0x000000ffffa57224 */ /* 0x000fe200078e0051 */
[----:B------:R0:W-:Y:S01]  /*1c30*/  STL [R1+0x68], R50 ;  /* 0x0000683201007387 */ /* 0x0001e20000100800 */
[----:B------:R-:W-:-:S02]  /*1c40*/  IMAD.MOV.U32 R166, RZ, RZ, R82 ;  /* 0x000000ffffa67224 */ /* 0x000fc400078e0052 */
[----:B------:R-:W-:Y:S01]  /*1c50*/  IMAD.MOV.U32 R167, RZ, RZ, R83 ;  /* 0x000000ffffa77224 */ /* 0x000fe200078e0053 */
[----:B------:R-:W-:Y:S01]  /*1c60*/  STL [R1+0x2b8], R152 ;  /* 0x0002b89801007387 */ /* 0x000fe20000100800 */
[----:B------:R-:W-:Y:S02]  /*1c70*/  IMAD.MOV.U32 R169, RZ, RZ, R85 ;  /* 0x000000ffffa97224 */ /* 0x000fe400078e0055 */
[----:B------:R-:W-:Y:S02]  /*1c80*/  IMAD.MOV.U32 R170, RZ, RZ, R86 ;  /* 0x000000ffffaa7224 */ /* 0x000fe400078e0056 */
[----:B------:R-:W-:Y:S02]  /*1c90*/  IMAD.MOV.U32 R171, RZ, RZ, R87 ;  /* 0x000000ffffab7224 */ /* 0x000fe400078e0057 */
[----:B------:R-:W-:Y:S02]  /*1ca0*/  IMAD.MOV.U32 R172, RZ, RZ, R88 ;  /* 0x000000ffffac7224 */ /* 0x000fe400078e0058 */
[----:B------:R-:W-:-:S02]  /*1cb0*/  IMAD.MOV.U32 R173, RZ, RZ, R89 ;  /* 0x000000ffffad7224 */ /* 0x000fc400078e0059 */
[----:B------:R-:W-:Y:S02]  /*1cc0*/  IMAD.MOV.U32 R174, RZ, RZ, R90 ;  /* 0x000000ffffae7224 */ /* 0x000fe400078e005a */
        /* <DEDUP_REMOVED lines=52> */
[----:B0-----:R-:W-:-:S06]  /*2010*/  WARPGROUP.ARRIVE ;  /* 0x00000000000079c5 */ /* 0x001fcc0000000000 */
[----:B------:R-:W-:Y:S03]  /*2020*/  HGMMA.64x256x16.F32 R24, gdesc[UR4], RZ, !UPT, gsb0 ;  /* 0x03e00000041879f0 */ /* 0x000fe6000c0008ff */
[----:B------:R-:W-:Y:S02]  /*2030*/  WARPGROUP.DEPBAR.LE gsb0, 0x0 ;  /* 0x00008000000079c5 */ /* 0x000fe40000010000 */
[----:B------:R-:W-:Y:S04]  /*2040*/  STL.64 [R1+0x2b0], R150 ;  /* 0x0002b09601007387 */ /* 0x000fe80000100a00 */
        /* <DEDUP_REMOVED lines=20> */
[----:B------:R0:W-:Y:S04]  /*2190*/  STL.64 [R1+0x208], R108 ;  /* 0x0002086c01007387 */ /* 0x0001e80000100a00 */
[----:B0-----:R-:W2:Y:S04]  /*21a0*/  LDL.LU R108, [R1] ;  /* 0x00000000016c7983 */ /* 0x001ea80000300800 */
[----:B------:R-:W2:Y:S04]  /*21b0*/  LDL.LU R109, [R1+0x4] ;  /* 0x00000400016d7983 */ /* 0x000ea80000300800 */
        /* <DEDUP_REMOVED lines=24> */
[----:B------:R-:W2:Y:S01]  /*2340*/  LDL.LU R134, [R1+0x68] ;  /* 0x0000680001867983 */ /* 0x000ea20000300800 */
[----:B------:R-:W-:Y:S01]  /*2350*/  IMAD.MOV.U32 R135, RZ, RZ, R235 ;  /* 0x000000ffff877224 */ /* 0x000fe200078e00eb */
[----:B------:R-:W-:Y:S01]  /*2360*/  MOV R137, R233 ;  /* 0x000000e900897202 */ /* 0x000fe20000000f00 */
[----:B------:R-:W-:Y:S01]  /*2370*/  IMAD.MOV.U32 R136, RZ, RZ, R234 ;  /* 0x000000ffff887224 */ /* 0x000fe200078e00ea */
[----:B------:R-:W-:Y:S01]  /*2380*/  MOV R144, R226 ;  /* 0x000000e200907202 */ /* 0x000fe20000000f00 */
[----:B------:R-:W-:Y:S01]  /*2390*/  IMAD.MOV.U32 R138, RZ, RZ, R232 ;  /* 0x000000ffff8a7224 */ /* 0x000fe200078e00e8 */
[----:B------:R-:W-:Y:S01]  /*23a0*/  MOV R151, R219 ;  /* 0x000000db00977202 */ /* 0x000fe20000000f00 */
[----:B------:R-:W-:Y:S01]  /*23b0*/  IMAD.MOV.U32 R139, RZ, RZ, R231 ;  /* 0x000000ffff8b7224 */ /* 0x000fe200078e00e7 */
[----:B------:R-:W-:Y:S01]  /*23c0*/  UIADD3 UR4, UR10, 0x2, URZ ;  /* 0x000000020a047890 */ /* 0x000fe2000fffe03f */
[----:B------:R-:W-:Y:S01]  /*23d0*/  IMAD.MOV.U32 R140, RZ, RZ, R230 ;  /* 0x000000ffff8c7224 */ /* 0x000fe200078e00e6 */
[----:B------:R-:W-:Y:S01]  /*23e0*/  MOV R230, R9 ;  /* 0x0000000900e67202 */ /* 0x000fe20000000f00 */
[----:B------:R-:W-:Y:S01]  /*23f0*/  IMAD.MOV.U32 R141, RZ, RZ, R229 ;  /* 0x000000ffff8d7224 */ /* 0x000fe200078e00e5 */
[----:B------:R-:W-:Y:S01]  /*2400*/  UIADD3 UR6, UR11, 0x2, URZ ;  /* 0x000000020b067890 */ /* 0x000fe2000fffe03f */
[----:B------:R-:W-:Y:S01]  /*2410*/  IMAD.MOV.U32 R142, RZ, RZ, R228 ;  /* 0x000000ffff8e7224 */ /* 0x000fe200078e00e4 */
[----:B------:R-:W-:Y:S01]  /*2420*/  UMOV UR5, 0x80000020 ;  /* 0x8000002000057882 */ /* 0x000fe20000000000 */
[----:B------:R-:W-:Y:S01]  /*2430*/  IMAD.MOV.U32 R143, RZ, RZ, R227 ;  /* 0x000000ffff8f7224 */ /* 0x000fe200078e00e3 */
[----:B------:R-:W-:Y:S01]  /*2440*/  UMOV UR7, 0x80000020 ;  /* 0x8000002000077882 */ /* 0x000fe20000000000 */
[----:B------:R-:W-:-:S02]  /*2450*/  IMAD.MOV.U32 R145, RZ, RZ, R225 ;  /* 0x000000ffff917224 */ /* 0x000fc400078e00e1 */
[----:B------:R-:W-:Y:S02]  /*2460*/  IMAD.MOV.U32 R146, RZ, RZ, R224 ;  /* 0x000000ffff927224 */ /* 0x000fe400078e00e0 */
[----:B------:R-:W-:Y:S01]  /*2470*/  IMAD.MOV.U32 R147, RZ, RZ, R223 ;  /* 0x000000ffff937224 */ /* 0x000fe200078e00df */
[----:B------:R-:W-:Y:S01]  /*2480*/  MOV R223, R18 ;  /* 0x0000001200df7202 */ /* 0x000fe20000000f00 */
        /* <DEDUP_REMOVED lines=19> */
[----:B------:R-:W-:-:S06]  /*25c0*/  IMAD.MOV.U32 R235, RZ, RZ, R3 ;  /* 0x000000ffffeb7224 */ /* 0x000fcc00078e0003 */
[----:B--2---:R-:W-:-:S06]  /*25d0*/  WARPGROUP.ARRIVE ;  /* 0x00000000000079c5 */ /* 0x004fcc0000000000 */
[----:B------:R-:W-:Y:S03]  /*25e0*/  HGMMA.64x256x16.F32 R108, gdesc[UR4], R108, gsb0 ;  /* 0x03e00000046c79f0 */ /* 0x000fe6000800086c */
[----:B------:R-:W-:Y:S02]  /*25f0*/  WARPGROUP.DEPBAR.LE gsb0, 0x0 ;  /* 0x00008000000079c5 */ /* 0x000fe40000010000 */
[----:B------:R-:W-:Y:S04]  /*2600*/  STL.64 [R1], R108 ;  /* 0x0000006c01007387 */ /* 0x000fe80000100a00 */
        /* <DEDUP_REMOVED lines=63> */
[----:B0-----:R1:W5:Y:S04]  /*2a00*/  LDL.LU R152, [R1+0x2b8] ;  /* 0x0002b80001987983 */ /* 0x0013680000300800 */
[----:B------:R-:W2:Y:S04]  /*2a10*/  LDL.LU.64 R150, [R1+0x2b0] ;  /* 0x0002b00001967983 */ /* 0x000ea80000300a00 */
        /* <DEDUP_REMOVED lines=20> */
[----:B------:R-:W2:Y:S01]  /*2b60*/  LDL.LU.64 R108, [R1+0x208] ;  /* 0x00020800016c7983 */ /* 0x000ea20000300a00 */
[----:B------:R-:W-:Y:S01]  /*2b70*/  UIADD3 UR4, UR10, 0x202, URZ ;  /* 0x000002020a047890 */ /* 0x000fe2000fffe03f */
[----:B------:R-:W-:Y:S01]  /*2b80*/  UMOV UR5, 0x80000020 ;  /* 0x8000002000057882 */ /* 0x000fe20000000000 */
[----:B--2---:R-:W-:-:S07]  /*2b90*/  WARPGROUP.ARRIVE ;  /* 0x00000000000079c5 */ /* 0x004fce0000000000 */
[----:B------:R-:W-:Y:S03]  /*2ba0*/  HGMMA.64x256x16.F32 R24, gdesc[UR4], R24, gsb0 ;  /* 0x03e00000041879f0 */ /* 0x000fe60008000818 */
[----:B------:R-:W-:Y:S02]  /*2bb0*/  WARPGROUP.DEPBAR.LE gsb0, 0x0 ;  /* 0x00008000000079c5 */ /* 0x000fe40000010000 */
[----:B-1----:R-:W-:Y:S05]  /*2bc0*/  @!P1 BRA `(.L_x_22) ;  /* 0x0000002000949947 */ /* 0x002fea0003800000 */
[----:B------:R-:W-:Y:S02]  /*2bd0*/  UIADD3 UR4, UR39, 0x1, URZ ;  /* 0x0000000127047890 */ /* 0x000fe4000fffe03f */
[----:B------:R-:W-:Y:S02]  /*2be0*/  UMOV UR11, UR39 ;  /* 0x00000027000b7c82 */ /* 0x000fe40008000000 */
[----:B------:R-:W-:-:S04]  /*2bf0*/  UISETP.NE.AND UP0, UPT, UR4, 0x7, UPT ;  /* 0x000000070400788c */ /* 0x000fc8000bf05270 */
[----:B------:R-:W-:Y:S02]  /*2c00*/  USEL UR5, URZ, 0x1, UP0 ;  /* 0x000000013f057887 */ /* 0x000fe40008000000 */
[----:B------:R-:W-:Y:S02]  /*2c10*/  USEL UR10, UR4, URZ, UP0 ;  /* 0x0000003f040a7287 */ /* 0x000fe40008000000 */
[----:B------:R-:W-:-:S06]  /*2c20*/  ULOP3.LUT UR5, UR38, UR5, URZ, 0x3c, !UPT ;  /* 0x0000000526057292 */ /* 0x000fcc000f8e3c3f */
[----:B------:R-:W-:-:S07]  /*2c30*/  IMAD.U32 R3, RZ, RZ, UR5 ;  /* 0x00000005ff037e24 */ /* 0x000fce000f8e00ff */
.L_x_29:
[----:B------:R-:W-:Y:S05]  /*2c40*/  @!P0 BRA `(.L_x_23) ;  /* 0x0000000000048947 */ /* 0x000fea0003800000 */
[----:B------:R-:W-:Y:S01]  /*2c50*/  BPT.TRAP 0x1 ;  /* 0x000000040000795c */ /* 0x000fe20000300000 */
.L_x_23:
[----:B------:R-:W0:Y:S01]  /*2c60*/  S2UR UR5, SR_CgaCtaId ;  /* 0x00000000000579c3 */ /* 0x000e220000008800 */
[----:B------:R-:W-:Y:S01]  /*2c70*/  UMOV UR4, 0x400 ;  /* 0x0000040000047882 */ /* 0x000fe20000000000 */
[----:B------:R-:W-:Y:S02]  /*2c80*/  MOV R5, UR10 ;  /* 0x0000000a00057c02 */ /* 0x000fe40008000f00 */
[----:B------:R-:W-:Y:S01]  /*2c90*/  SHF.L.U32 R6, R3, 0x1f, RZ ;  /* 0x0000001f03067819 */ /* 0x000fe200000006ff */
[----:B0-----:R-:W-:-:S06]  /*2ca0*/  ULEA UR4, UR5, UR4, 0x18 ;  /* 0x0000000405047291 */ /* 0x001fcc000f8ec03f */
[----:B------:R-:W-:-:S04]  /*2cb0*/  IMAD.U32 R0, RZ, RZ, UR4 ;  /* 0x00000004ff007e24 */ /* 0x000fc8000f8e00ff */
[----:B------:R-:W-:-:S04]  /*2cc0*/  IMAD R5, R5, 0x8, R0 ;  /* 0x0000000805057824 */ /* 0x000fc800078e0200 */
[----:B------:R0:W1:Y:S01]  /*2cd0*/  SYNCS.PHASECHK.TRANS64.TRYWAIT P1, [R5+URZ], R6 ;  /* 0x00000006050075a7 */ /* 0x000062000802017f */
[----:B------:R-:W-:Y:S05]  /*2ce0*/  @!P0 BRA `(.L_x_24) ;  /* 0x0000000000048947 */ /* 0x000fea0003800000 */
[----:B------:R-:W-:Y:S01]  /*2cf0*/  BPT.TRAP 0x1 ;  /* 0x000000040000795c */ /* 0x000fe20000300000 */
.L_x_24:
[----:B-1----:R-:W-:Y:S05]  /*2d00*/  @P1 BRA `(.L_x_25) ;  /* 0x0000000000081947 */ /* 0x002fea0003800000 */
[----:B------:R-:W1:Y:S02]  /*2d10*/  SYNCS.PHASECHK.TRANS64.TRYWAIT P1, [R5+URZ], R6 ;  /* 0x00000006050075a7 */ /* 0x000e64000802017f */
[----:B-1----:R-:W-:Y:S05]  /*2d20*/  @!P1 BRA `(.L_x_26) ;  /* 0x0000014c00849947 */ /* 0x002fea0003800000 */
.L_x_25:
        /* <DEDUP_REMOVED lines=64> */
[----:B--2---:R-:W2:Y:S04]  /*3130*/  LDL.LU.64 R24, [R1] ;  /* 0x0000000001187983 */ /* 0x004ea80000300a00 */
        /* <DEDUP_REMOVED lines=63> */
[----:B------:R-:W-:-:S02]  /*3530*/  ULEA UR12, UR10, UR8, 0xa ;  /* 0x000000080a0c7291 */ /* 0x000fc4000f8e503f */
[----:B------:R-:W-:Y:S01]  /*3540*/  ULEA UR13, UR10, UR9, 0xa ;  /* 0x000000090a0d7291 */ /* 0x000fe2000f8e503f */
[----:B------:R-:W-:Y:S01]  /*3550*/  UMOV UR5, 0x80000020 ;  /* 0x8000002000057882 */ /* 0x000fe20000000000 */
[----:B------:R-:W-:-:S03]  /*3560*/  UMOV UR7, 0x80000020 ;  /* 0x8000002000077882 */ /* 0x000fc60000000000 */
[----:B------:R-:W-:Y:S02]  /*3570*/  UMOV UR4, UR12 ;  /* 0x0000000c00047c82 */ /* 0x000fe40008000000 */
[----:B------:R-:W-:Y:S01]  /*3580*/  UMOV UR6, UR13 ;  /* 0x0000000d00067c82 */ /* 0x000fe20008000000 */
[----:B--2---:R-:W-:-:S06]  /*3590*/  WARPGROUP.ARRIVE ;  /* 0x00000000000079c5 */ /* 0x004fcc0000000000 */
[----:B------:R-:W-:Y:S03]  /*35a0*/  HGMMA.64x256x16.F32 R24, gdesc[UR4], R24, gsb0 ;  /* 0x03e00000041879f0 */ /* 0x000fe60008000818 */
[----:B------:R-:W-:Y:S02]  /*35b0*/  WARPGROUP.DEPBAR.LE gsb0, 0x0 ;  /* 0x00008000000079c5 */ /* 0x000fe40000010000 */
[----:B------:R-:W-:Y:S01]  /*35c0*/  STL.64 [R1], R24 ;  /* 0x0000001801007387 */ /* 0x000fe20000100a00 */
[----:B01----:R-:W-:Y:S01]  /*35d0*/  IMAD.MOV.U32 R6, RZ, RZ, R150 ;  /* 0x000000ffff067224 */ /* 0x003fe200078e0096 */
        /* <DEDUP_REMOVED lines=50> */
[----:B------:R0:W-:Y:S01]  /*3900*/  STL.64 [R1+0x68], R50 ;  /* 0x0000683201007387 */ /* 0x0001e20000100a00 */
[----:B------:R-:W-:Y:S01]  /*3910*/  IMAD.MOV.U32 R205, RZ, RZ, R121 ;  /* 0x000000ffffcd7224 */ /* 0x000fe200078e0079 */
[----:B------:R-:W-:Y:S01]  /*3920*/  MOV R224, R63 ;  /* 0x0000003f00e07202 */ /* 0x000fe20000000f00 */
[----:B------:R-:W-:Y:S01]  /*3930*/  IMAD.MOV.U32 R203, RZ, RZ, R119 ;  /* 0x000000ffffcb7224 */ /* 0x000fe200078e0077 */
[----:B------:R-:W2:Y:S01]  /*3940*/  LDL.LU.64 R150, [R1+0x4b8] ;  /* 0x0004b80001967983 */ /* 0x000ea20000300a00 */
[----:B------:R-:W-:Y:S01]  /*3950*/  IMAD.MOV.U32 R200, RZ, RZ, R116 ;  /* 0x000000ffffc87224 */ /* 0x000fe200078e0074 */
[----:B------:R-:W-:Y:S01]  /*3960*/  MOV R231, R56 ;  /* 0x0000003800e77202 */ /* 0x000fe20000000f00 */
[----:B------:R-:W-:Y:S01]  /*3970*/  IMAD.MOV.U32 R201, RZ, RZ, R117 ;  /* 0x000000ffffc97224 */ /* 0x000fe200078e0075 */
[----:B------:R-:W2:Y:S01]  /*3980*/  LDL.LU.64 R148, [R1+0x4b0] ;  /* 0x0004b00001947983 */ /* 0x000ea20000300a00 */
[----:B------:R-:W-:-:S02]  /*3990*/  IMAD.MOV.U32 R198, RZ, RZ, R114 ;  /* 0x000000ffffc67224 */ /* 0x000fc400078e0072 */
[----:B------:R-:W-:Y:S01]  /*39a0*/  IMAD.MOV.U32 R199, RZ, RZ, R115 ;  /* 0x000000ffffc77224 */ /* 0x000fe200078e0073 */
[----:B------:R-:W2:Y:S01]  /*39b0*/  LDL.LU.64 R146, [R1+0x4a8] ;  /* 0x0004a80001927983 */ /* 0x000ea20000300a00 */
[----:B------:R-:W-:Y:S02]  /*39c0*/  IMAD.MOV.U32 R197, RZ, RZ, R113 ;  /* 0x000000ffffc57224 */ /* 0x000fe400078e0071 */
[----:B------:R-:W-:Y:S01]  /*39d0*/  IMAD.MOV.U32 R194, RZ, RZ, R110 ;  /* 0x000000ffffc27224 */ /* 0x000fe200078e006e */
[----:B------:R-:W2:Y:S01]  /*39e0*/  LDL.LU.64 R144, [R1+0x4a0] ;  /* 0x0004a00001907983 */ /* 0x000ea20000300a00 */
[----:B------:R-:W-:Y:S02]  /*39f0*/  IMAD.MOV.U32 R195, RZ, RZ, R111 ;  /* 0x000000ffffc37224 */ /* 0x000fe400078e006f */
        /* <DEDUP_REMOVED lines=74> */
[----:B------:R-:W-:-:S03]  /*3ea0*/  IMAD.MOV.U32 R234, RZ, RZ, R53 ;  /* 0x000000ffffea7224 */ /* 0x000fc600078e0035 */
        /* <DEDUP_REMOVED lines=21> */
[----:B0-----:R-:W2:Y:S04]  /*4000*/  LDL.LU.64 R50, [R1+0x328] ;  /* 0x0003280001327983 */ /* 0x001ea80000300a00 */
        /* <DEDUP_REMOVED lines=14> */
[----:B------:R-:W-:-:S02]  /*40f0*/  UMOV UR5, 0x80000020 ;  /* 0x8000002000057882 */ /* 0x000fc40000000000 */
[----:B-----5:R-:W-:Y:S01]  /*4100*/  STL [R1+0x2b8], R152 ;  /* 0x0002b89801007387 */ /* 0x020fe20000100800 */
[----:B--2---:R-:W-:-:S06]  /*4110*/  WARPGROUP.ARRIVE ;  /* 0x00000000000079c5 */ /* 0x004fcc0000000000 */
[----:B------:R-:W-:Y:S03]  /*4120*/  HGMMA.64x256x16.F32 R24, gdesc[UR4], R24, gsb0 ;  /* 0x03e00000041879f0 */ /* 0x000fe60008000818 */
        /* <DEDUP_REMOVED lines=58> */
[----:B------:R-:W-:Y:S01]  /*44d0*/  MOV R234, R6 ;  /* 0x0000000600ea7202 */ /* 0x000fe20000000f00 */
        /* <DEDUP_REMOVED lines=8> */
[----:B------:R-:W-:Y:S01]  /*4560*/  IMAD.MOV.U32 R149, RZ, RZ, R222 ;  /* 0x000000ffff957224 */ /* 0x000fe200078e00de */
[----:B------:R-:W-:Y:S01]  /*4570*/  MOV R222, R20 ;  /* 0x0000001400de7202 */ /* 0x000fe20000000f00 */
        /* <DEDUP_REMOVED lines=15> */
[----:B------:R-:W-:Y:S01]  /*4670*/  IMAD.MOV.U32 R235, RZ, RZ, R5 ;  /* 0x000000ffffeb7224 */ /* 0x000fe200078e0005 */
[----:B------:R-:W-:Y:S02]  /*4680*/  UIADD3 UR4, UR12, 0x2, URZ ;  /* 0x000000020c047890 */ /* 0x000fe4000fffe03f */
[----:B------:R-:W-:Y:S01]  /*4690*/  UIADD3 UR6, UR13, 0x2, URZ ;  /* 0x000000020d067890 */ /* 0x000fe2000fffe03f */
[----:B------:R-:W-:Y:S01]  /*46a0*/  UMOV UR5, 0x80000020 ;  /* 0x8000002000057882 */ /* 0x000fe20000000000 */
[----:B------:R-:W-:Y:S01]  /*46b0*/  UMOV UR7, 0x80000020 ;  /* 0x8000002000077882 */ /* 0x000fe20000000000 */
        /* <DEDUP_REMOVED lines=96> */
[----:B------:R-:W-:Y:S01]  /*4cc0*/  BPT.TRAP 0x1 ;  /* 0x000000040000795c */ /* 0x000fe20000300000 */
.L_x_27:
[----:B------:R-:W-:Y:S01]  /*4cd0*/  ISETP.NE.AND P1, PT, R17, RZ, PT ;  /* 0x000000ff1100720c */ /* 0x000fe20003f25270 */
[----:B------:R-:W-:Y:S01]  /*4ce0*/  IMAD.U32 R5, RZ, RZ, UR11 ;  /* 0x0000000bff057e24 */ /* 0x000fe2000f8e00ff */
[----:B------:R-:W-:-:S11]  /*4cf0*/  UISETP.GT.U32.AND UP0, UPT, UR40, 0x1, UPT ;  /* 0x000000012800788c */ /* 0x000fd6000bf04070 */
[----:B------:R-:W-:-:S04]  /*4d00*/  @P1 IMAD R5, R5, 0x8, R0 ;  /* 0x0000000805051824 */ /* 0x000fc800078e0200 */
[----:B------:R-:W-:-:S05]  /*4d10*/  @P1 VIADD R5, R5, 0x38 ;  /* 0x0000003805051836 */ /* 0x000fca0000000000 */
[----:B-----5:R-:W-:-:S04]  /*4d20*/  @P1 PRMT R5, R152, 0x654, R5 ;  /* 0x0000065498051816 */ /* 0x020fc80000000005 */
[----:B------:R0:W-:Y:S01]  /*4d30*/  @P1 SYNCS.ARRIVE.TRANS64.RED.A1T0 RZ, [R5+URZ], RZ ;  /* 0x000000ff05ff19a7 */ /* 0x0001e2000810043f */
[----:B------:R-:W-:-:S13]  /*4d40*/  PLOP3.LUT P1, PT, PT, PT, UP0, 0x80, 0x0 ;  /* 0x000000000000781c */ /* 0x000fda0003f2f008 */
[----:B0-----:R-:W-:Y:S05]  /*4d50*/  @P1 BRA `(.L_x_28) ;  /* 0x0000000000041947 */ /* 0x001fea0003800000 */
[----:B------:R-:W-:Y:S01]  /*4d60*/  BPT.TRAP 0x1 ;  /* 0x000000040000795c */ /* 0x000fe20000300000 */
.L_x_28:
[----:B------:R-:W-:Y:S01]  /*4d70*/  UIADD3 UR10, UR10, 0x1, URZ ;  /* 0x000000010a0a7890 */ /* 0x000fe2000fffe03f */
[C---:B------:R-:W-:Y:S01]  /*4d80*/  ISETP.GT.AND P1, PT, R4.reuse, 0x1, PT ;  /* 0x000000010400780c */ /* 0x040fe20003f24270 */
[----:B------:R-:W-:Y:S01]  /*4d90*/  UIADD3 UR11, UR11, 0x1, URZ ;  /* 0x000000010b0b7890 */ /* 0x000fe2000fffe03f */
[----:B------:R-:W-:Y:S01]  /*4da0*/  VIADD R4, R4, 0xffffffff ;  /* 0xffffffff04047836 */ /* 0x000fe20000000000 */
[----:B------:R-:W-:Y:S02]  /*4db0*/  UISETP.NE.AND UP0, UPT, UR10, 0x7, UPT ;  /* 0x000000070a00788c */ /* 0x000fe4000bf05270 */
[----:B------:R-:W-:Y:S02]  /*4dc0*/  UISETP.NE.AND UP1, UPT, UR11, 0x7, UPT ;  /* 0x000000070b00788c */ /* 0x000fe4000bf25270 */
[----:B------:R-:W-:Y:S02]  /*4dd0*/  USEL UR4, URZ, 0x1, UP0 ;  /* 0x000000013f047887 */ /* 0x000fe40008000000 */
[----:B------:R-:W-:-:S02]  /*4de0*/  USEL UR10, UR10, URZ, UP0 ;  /* 0x0000003f0a0a7287 */ /* 0x000fc40008000000 */
[----:B------:R-:W-:Y:S02]  /*4df0*/  USEL UR11, UR11, URZ, UP1 ;  /* 0x0000003f0b0b7287 */ /* 0x000fe40008800000 */
[----:B------:R-:W-:Y:S01]  /*4e00*/  LOP3.LUT R3, R3, UR4, RZ, 0x3c, !PT ;  /* 0x0000000403037c12 */ /* 0x000fe2000f8e3cff */
[----:B------:R-:W-:Y:S09]  /*4e10*/  @P1 BRA `(.L_x_29) ;  /* 0xffffffdc00881947 */ /* 0x000ff2000383ffff */
.L_x_22:
[----:B------:R-:W0:Y:S02]  /*4e20*/  LDC R3, c[0x0][0x28c] ;  /* 0x0000a300ff037b82 */ /* 0x000e240000000800 */
[----:B0-----:R-:W-:-:S13]  /*4e30*/  ISETP.GE.AND P1, PT, R3, 0x1, PT ;  /* 0x000000010300780c */ /* 0x001fda0003f26270 */
[----:B------:R-:W-:Y:S05]  /*4e40*/  @!P1 BRA `(.L_x_30) ;  /* 0x00000000005c9947 */ /* 0x000fea0003800000 */
[----:B------:R-:W-:Y:S05]  /*4e50*/  @!P0 BRA `(.L_x_31) ;  /* 0x0000000000048947 */ /* 0x000fea0003800000 */
[----:B------:R-:W-:Y:S01]  /*4e60*/  BPT.TRAP 0x1 ;  /* 0x000000040000795c */ /* 0x000fe20000300000 */
.L_x_31:
[----:B------:R-:W-:Y:S01]  /*4e70*/  ISETP.NE.AND P0, PT, R17, RZ, PT ;  /* 0x000000ff1100720c */ /* 0x000fe20003f05270 */
[----:B------:R-:W-:-:S12]  /*4e80*/  BSSY B0, `(.L_x_32) ;  /* 0x000000f000007945 */ /* 0x000fd80003800000 */
[----:B------:R-:W-:Y:S05]  /*4e90*/  @!P0 BRA `(.L_x_33) ;  /* 0x0000000000348947 */ /* 0x000fea0003800000 */
[----:B------:R-:W-:-:S04]  /*4ea0*/  UISETP.LT.AND UP0, UPT, UR44, 0x1, UPT ;  /* 0x000000012c00788c */ /* 0x000fc8000bf01270 */
[----:B------:R-:W-:-:S04]  /*4eb0*/  USEL UR6, UR44, 0x1, UP0 ;  /* 0x000000012c067887 */ /* 0x000fc80008000000 */
[----:B------:R-:W-:-:S04]  /*4ec0*/  UIADD3 UR6, UR39, UR44, -UR6 ;  /* 0x0000002c27067290 */ /* 0x000fc8000fffe806 */
[----:B------:R-:W-:-:S04]  /*4ed0*/  UIMAD.WIDE.U32 UR4, UR6, 0x24924925, URZ ;  /* 0x24924925060478a5 */ /* 0x000fc8000f8e003f */
[----:B------:R-:W-:-:S04]  /*4ee0*/  UIADD3 UR4, UR6, -UR5, URZ ;  /* 0x8000000506047290 */ /* 0x000fc8000fffe03f */
[----:B------:R-:W-:-:S04]  /*4ef0*/  ULEA.HI UR4, UR4, UR5, URZ, 0x1f ;  /* 0x0000000504047291 */ /* 0x000fc8000f8ff83f */
[----:B------:R-:W-:-:S04]  /*4f00*/  USHF.R.U32.HI UR4, URZ, 0x2, UR4 ;  /* 0x000000023f047899 */ /* 0x000fc80008011604 */
[----:B------:R-:W-:-:S06]  /*4f10*/  UIMAD UR4, UR4, -0x7, UR6 ;  /* 0xfffffff9040478a4 */ /* 0x000fcc000f8e0206 */
[----:B------:R-:W-:-:S05]  /*4f20*/  MOV R3, UR4 ;  /* 0x0000000400037c02 */ /* 0x000fca0008000f00 */
[----:B------:R-:W-:-:S04]  /*4f30*/  IMAD R0, R3, 0x8, R0 ;  /* 0x0000000803007824 */ /* 0x000fc800078e0200 */
[----:B------:R-:W-:-:S05]  /*4f40*/  VIADD R0, R0, 0x38 ;  /* 0x0000003800007836 */ /* 0x000fca0000000000 */
[----:B-----5:R-:W-:-:S04]  /*4f50*/  PRMT R0, R152, 0x654, R0 ;  /* 0x0000065498007816 */ /* 0x020fc80000000000 */
[----:B------:R0:W-:Y:S03]  /*4f60*/  SYNCS.ARRIVE.TRANS64.RED.A1T0 RZ, [R0+URZ], RZ ;  /* 0x000000ff00ff79a7 */ /* 0x0001e6000810043f */
.L_x_33:
[----:B------:R-:W-:Y:S05]  /*4f70*/  BSYNC B0 ;  /* 0x0000000000007941 */ /* 0x000fea0003800000 */
.L_x_32:
[----:B------:R-:W-:-:S06]  /*4f80*/  UISETP.GT.U32.AND UP0, UPT, UR40, 0x1, UPT ;  /* 0x000000012800788c */ /* 0x000fcc000bf04070 */
[----:B------:R-:W-:-:S13]  /*4f90*/  PLOP3.LUT P0, PT, PT, PT, UP0, 0x80, 0x0 ;  /* 0x000000000000781c */ /* 0x000fda0003f0f008 */
[----:B------:R-:W-:Y:S05]  /*4fa0*/  @P0 BRA `(.L_x_30) ;  /* 0x0000000000040947 */ /* 0x000fea0003800000 */
[----:B------:R-:W-:Y:S01]  /*4fb0*/  BPT.TRAP 0x1 ;  /* 0x000000040000795c */ /* 0x000fe20000300000 */
.L_x_30:
[----:B------:R-:W1:Y:S01]  /*4fc0*/  S2R R8, SR_TID.X ;  /* 0x0000000000087919 */ /* 0x000e620000002100 */
[----:B------:R-:W-:Y:S01]  /*4fd0*/  IMAD.MOV.U32 R19, RZ, RZ, 0x6540 ;  /* 0x00006540ff137424 */ /* 0x000fe200078e00ff */
[----:B------:R-:W-:Y:S02]  /*4fe0*/  UIMAD.WIDE UR6, UR41, 0x100, URZ ;  /* 0x00000100290678a5 */ /* 0x000fe4000f8e023f */
[----:B------:R-:W-:Y:S01]  /*4ff0*/  USHF.R.S32.HI UR10, URZ, 0x1f, UR43 ;  /* 0x0000001f3f0a7899 */ /* 0x000fe2000801142b */
[----:B------:R-:W-:Y:S01]  /*5000*/  ULDC.64 UR8, c[0x0][0x5d0] ;  /* 0x0001740000087ab9 */ /* 0x000fe20000000a00 */
[----:B------:R-:W-:Y:S02]  /*5010*/  USHF.L.U32 UR41, UR41, 0x8, URZ ;  /* 0x0000000829297899 */ /* 0x000fe4000800063f */
[----:B------:R-:W-:Y:S02]  /*5020*/  UIMAD UR4, UR10, UR8, URZ ;  /* 0x000000080a0472a4 */ /* 0x000fe4000f8e023f */
[----:B------:R-:W-:-:S02]  /*5030*/  UIADD3 UR39, UR44, UR39, URZ ;  /* 0x000000272c277290 */ /* 0x000fc4000fffe03f */
[----:B------:R-:W-:Y:S02]  /*5040*/  UIMAD UR4, UR43, UR9, UR4 ;  /* 0x000000092b0472a4 */ /* 0x000fe4000f8e0204 */
[----:B------:R-:W-:Y:S01]  /*5050*/  UISETP.GT.U32.AND UP0, UPT, UR39, 0x6, UPT ;  /* 0x000000062700788c */ /* 0x000fe2000bf04070 */
[----:B------:R-:W-:Y:S01]  /*5060*/  ULDC UR9, c[0x0][0x284] ;  /* 0x0000a10000097ab9 */ /* 0x000fe20000000800 */
[----:B------:R-:W-:Y:S01]  /*5070*/  UISETP.GE.U32.AND UP1, UPT, UR44, 0x7, UPT ;  /* 0x000000072c00788c */ /* 0x000fe2000bf26070 */
[----:B------:R-:W-:Y:S01]  /*5080*/  IMAD.U32 R153, RZ, RZ, UR9 ;  /* 0x00000009ff997e24 */ /* 0x000fe2000f8e00ff */
[----:B------:R-:W-:Y:S01]  /*5090*/  UISETP.LT.U32.AND UP0, UPT, UR44, 0x7, UP0 ;  /* 0x000000072c00788c */ /* 0x000fe20008701070 */
[--C-:B-1----:R-:W-:Y:S01]  /*50a0*/  SHF.R.U32.HI R4, RZ, 0x7, R8.reuse ;  /* 0x00000007ff047819 */ /* 0x102fe20000011608 */
[----:B------:R-:W-:Y:S01]  /*50b0*/  IMAD.SHL.U32 R18, R8, 0x2, RZ ;  /* 0x0000000208127824 */ /* 0x000fe200078e00ff */
[----:B------:R-:W-:Y:S02]  /*50c0*/  SHF.R.U32.HI R5, RZ, 0x2, R8 ;  /* 0x00000002ff057819 */ /* 0x000fe40000011608 */
[----:B------:R-:W-:-:S02]  /*50d0*/  LOP3.LUT R4, R4, 0x1, RZ, 0xc0, !PT ;  /* 0x0000000104047812 */ /* 0x000fc400078ec0ff */
[----:B------:R-:W-:Y:S02]  /*50e0*/  LOP3.LUT R6, R8, 0x60, RZ, 0xc0, !PT ;  /* 0x0000006008067812 */ /* 0x000fe400078ec0ff */
[----:B------:R-:W-:Y:S01]  /*50f0*/  LOP3.LUT R5, R5, 0x7, RZ, 0xc0, !PT ;  /* 0x0000000705057812 */ /* 0x000fe200078ec0ff */
[----:B------:R-:W-:Y:S01]  /*5100*/  IMAD.SHL.U32 R3, R4, 0x40, RZ ;  /* 0x0000004004037824 */ /* 0x000fe200078e00ff */
[----:B------:R-:W-:Y:S02]  /*5110*/  LOP3.LUT R18, R18, 0x6, RZ, 0xc0, !PT ;  /* 0x0000000612127812 */ /* 0x000fe400078ec0ff */
[----:B------:R-:W-:Y:S02]  /*5120*/  SHF.R.U32.HI R6, RZ, 0x1, R6 ;  /* 0x00000001ff067819 */ /* 0x000fe40000011606 */
[--C-:B------:R-:W-:Y:S02]  /*5130*/  LOP3.LUT R3, R3, 0x40, R5.reuse, 0xe2, !PT ;  /* 0x0000004003037812 */ /* 0x100fe400078ee205 */
[----:B------:R-:W-:Y:S01]  /*5140*/  PRMT R18, R18, R19, UR42 ;  /* 0x0000002a12127e16 */ /* 0x000fe20008000013 */
[----:B------:R-:W-:Y:S01]  /*5150*/  USHF.L.U32 UR42, UR42, 0x8, URZ ;  /* 0x000000082a2a7899 */ /* 0x000fe2000800063f */
[----:B0-----:R-:W-:Y:S01]  /*5160*/  IADD3 R0, RZ, -R6, -R5 ;  /* 0x80000006ff007210 */ /* 0x001fe20007ffe805 */
[----:B------:R-:W-:Y:S01]  /*5170*/  IMAD.MOV.U32 R5, RZ, RZ, -0x2 ;  /* 0xfffffffeff057424 */ /* 0x000fe200078e00ff */
[----:B------:R-:W-:-:S02]  /*5180*/  LOP3.LUT R3, R3, UR6, R6, 0xfe, !PT ;  /* 0x0000000603037c12 */ /* 0x000fc4000f8efe06 */
[----:B------:R-:W-:Y:S01]  /*5190*/  SHF.R.S32.HI R19, RZ, 0x1f, R18 ;  /* 0x0000001fff137819 */ /* 0x000fe20000011412 */
[----:B------:R-:W-:Y:S01]  /*51a0*/  IMAD R0, R4, -0x40, R0 ;  /* 0xffffffc004007824 */ /* 0x000fe200078e0200 */
[----:B------:R-:W-:Y:S01]  /*51b0*/  MOV R6, UR8 ;  /* 0x0000000800067c02 */ /* 0x000fe20008000f00 */
[----:B------:R-:W-:Y:S02]  /*51c0*/  ULDC UR8, c[0x0][0x288] ;  /* 0x0000a20000087ab9 */ /* 0x000fe40000000800 */
[----:B------:R-:W-:Y:S01]  /*51d0*/  UISETP.GE.AND UP2, UPT, UR42, UR8, UPT ;  /* 0x000000082a00728c */ /* 0x000fe2000bf46270 */
[----:B------:R-:W-:Y:S01]  /*51e0*/  IADD3 R153, R153, -UR41, R0 ;  /* 0x8000002999997c10 */ /* 0x000fe2000fffe000 */
[----:B------:R-:W-:Y:S01]  /*51f0*/  IMAD.WIDE.U32 R6, R6, UR43, R18 ;  /* 0x0000002b06067c25 */ /* 0x000fe2000f8e0012 */
[----:B------:R-:W-:Y:S01]  /*5200*/  LOP3.LUT R0, R8, 0x3, RZ, 0xc0, !PT ;  /* 0x0000000308007812 */ /* 0x000fe200078ec0ff */
[----:B------:R-:W-:Y:S02]  /*5210*/  UISETP.GE.OR UP2, UPT, UR41, UR9, UP2 ;  /* 0x000000092900728c */ /* 0x000fe40009746670 */
[----:B------:R-:W-:Y:S01]  /*5220*/  VIADD R7, R7, UR4 ;  /* 0x0000000407077c36 */ /* 0x000fe20008000000 */
[----:B------:R-:W-:Y:S01]  /*5230*/  UIMAD.WIDE.U32 UR4, UR39, 0x24924925, URZ ;  /* 0x24924925270478a5 */ /* 0x000fe2000f8e003f */
[----:B------:R-:W-:Y:S01]  /*5240*/  IMAD R0, R0, R5, UR8 ;  /* 0x0000000800007e24 */ /* 0x000fe2000f8e0205 */
[----:B------:R-:W-:Y:S01]  /*5250*/  USEL UR8, URZ, 0x1, !UP0 ;  /* 0x000000013f087887 */ /* 0x000fe2000c000000 */
[----:B------:R-:W-:Y:S01]  /*5260*/  PLOP3.LUT P0, PT, PT, PT, UP2, 0x80, 0x0 ;  /* 0x000000000000781c */ /* 0x000fe20003f0f028 */
[----:B------:R-:W-:Y:S01]  /*5270*/  UIADD3 UR4, UR39, -UR5, URZ ;  /* 0x8000000527047290 */ /* 0x000fe2000fffe03f */
[----:B------:R-:W-:Y:S01]  /*5280*/  VIADD R0, R0, -UR42 ;  /* 0x8000002a00007c36 */ /* 0x000fe20008000000 */
[----:B------:R-:W-:-:S02]  /*5290*/  ULOP3.LUT UR38, UR38, UR8, URZ, 0x3c, !UPT ;  /* 0x0000000826267292 */ /* 0x000fc4000f8e3c3f */
[----:B------:R-:W-:Y:S01]  /*52a0*/  ULEA.HI UR4, UR4, UR5, URZ, 0x1f ;  /* 0x0000000504047291 */ /* 0x000fe2000f8ff83f */
[----:B------:R-:W-:-:S03]  /*52b0*/  UMOV UR41, 0xffffffff ;  /* 0xffffffff00297882 */ /* 0x000fc60000000000 */
[----:B------:R-:W-:-:S04]  /*52c0*/  USHF.R.U32.HI UR4, URZ, 0x2, UR4 ;  /* 0x000000023f047899 */ /* 0x000fc80008011604 */
[----:B------:R-:W-:Y:S02]  /*52d0*/  @UP1 ULOP3.LUT UR38, UR38, 0x1, UR4, 0x78, !UPT ;  /* 0x0000000126261892 */ /* 0x000fe4000f8e7804 */
[----:B------:R-:W-:Y:S01]  /*52e0*/  UIMAD UR39, UR4, -0x7, UR39 ;  /* 0xfffffff9042778a4 */ /* 0x000fe2000f8e0227 */
[----:B------:R-:W-:Y:S11]  /*52f0*/  @P0 BRA `(.L_x_34) ;  /* 0x0000010400d80947 */ /* 0x000ff60003800000 */
[----:B-----5:R-:W-:Y:S01]  /*5300*/  FSETP.NEU.AND P0, PT, R16, RZ, PT ;  /* 0x000000ff1000720b */ /* 0x020fe20003f0d000 */
[----:B------:R-:W-:Y:S01]  /*5310*/  ULDC.64 UR8, c[0x0][0x5c8] ;  /* 0x0001720000087ab9 */ /* 0x000fe20000000a00 */
[----:B------:R-:W-:Y:S01]  /*5320*/  ISETP.GT.AND P3, PT, R153, RZ, PT ;  /* 0x000000ff9900720c */ /* 0x000fe20003f64270 */
[----:B------:R-:W-:Y:S01]  /*5330*/  UIMAD UR4, UR7, UR8, URZ ;  /* 0x00000008070472a4 */ /* 0x000fe2000f8e023f */
[----:B------:R-:W-:Y:S01]  /*5340*/  IMAD.U32 R10, RZ, RZ, UR9 ;  /* 0x00000009ff0a7e24 */ /* 0x000fe2000f8e00ff */
[----:B------:R-:W-:Y:S01]  /*5350*/  BSSY B0, `(.L_x_34) ;  /* 0x0001070000007945 */ /* 0x000fe20003800000 */
[----:B------:R-:W-:Y:S01]  /*5360*/  IMAD.WIDE.U32 R6, R3, UR8, R6 ;  /* 0x0000000803067c25 */ /* 0x000fe2000f8e0006 */
[----:B------:R-:W-:-:S03]  /*5370*/  ISETP.GT.AND P1, PT, R0, RZ, P3 ;  /* 0x000000ff0000720c */ /* 0x000fc60001f24270 */
[----:B------:R-:W-:-:S05]  /*5380*/  IMAD R10, R3, R10, UR4 ;  /* 0x00000004030a7e24 */ /* 0x000fca000f8e020a */
[----:B------:R-:W-:Y:S01]  /*5390*/  IADD3 R10, R7, R10, RZ ;  /* 0x0000000a070a7210 */ /* 0x000fe20007ffe0ff */
[----:B------:R-:W-:Y:S06]  /*53a0*/  @!P0 BRA `(.L_x_35) ;  /* 0x000000b800108947 */ /* 0x000fec0003800000 */
[----:B------:R-:W0:Y:S01]  /*53b0*/  LDC.64 R22, c[0x0][0x5b8] ;  /* 0x00016e00ff167b82 */ /* 0x000e220000000a00 */
[----:B------:R-:W2:Y:S01]  /*53c0*/  LDL.LU R11, [R1] ;  /* 0x00000000010b7983 */ /* 0x000ea20000300800 */
[----:B------:R-:W-:-:S06]  /*53d0*/  ULDC.64 UR4, c[0x0][0x5c0] ;  /* 0x0001700000047ab9 */ /* 0x000fcc0000000a00 */
[----:B------:R-:W1:Y:S08]  /*53e0*/  LDC.64 R14, c[0x0][0x5b0] ;  /* 0x00016c00ff0e7b82 */ /* 0x000e700000000a00 */
[----:B------:R-:W3:Y:S01]  /*53f0*/  LDC.64 R12, c[0x0][0x5a8] ;  /* 0x00016a00ff0c7b82 */ /* 0x000ee20000000a00 */
[C---:B0-----:R-:W-:Y:S02]  /*5400*/  IMAD R159, R22.reuse, UR10, RZ ;  /* 0x0000000a169f7c24 */ /* 0x041fe4000f8e02ff */
[----:B------:R-:W-:-:S04]  /*5410*/  IMAD.WIDE.U32 R154, R22, UR43, R18 ;  /* 0x0000002b169a7c25 */ /* 0x000fc8000f8e0012 */
[----:B------:R-:W-:Y:S02]  /*5420*/  IMAD R159, R23, UR43, R159 ;  /* 0x0000002b179f7c24 */ /* 0x000fe4000f8e029f */
[----:B-1----:R-:W-:Y:S02]  /*5430*/  IMAD R158, R14, UR7, RZ ;  /* 0x000000070e9e7c24 */ /* 0x002fe4000f8e02ff */
[----:B------:R-:W-:Y:S02]  /*5440*/  IMAD.IADD R21, R155, 0x1, R159 ;  /* 0x000000019b157824 */ /* 0x000fe400078e029f */
[----:B------:R-:W-:Y:S02]  /*5450*/  IMAD.MOV.U32 R20, RZ, RZ, R154 ;  /* 0x000000ffff147224 */ /* 0x000fe400078e009a */
[C---:B------:R-:W-:Y:S02]  /*5460*/  IMAD R158, R3.reuse, R15, R158 ;  /* 0x0000000f039e7224 */ /* 0x040fe400078e029e */
[----:B------:R-:W-:-:S04]  /*5470*/  IMAD.WIDE.U32 R4, R3, R14, R20 ;  /* 0x0000000e03047225 */ /* 0x000fc800078e0014 */
[----:B------:R-:W-:Y:S01]  /*5480*/  IMAD.IADD R5, R5, 0x1, R158 ;  /* 0x0000000105057824 */ /* 0x000fe200078e029e */
[----:B---3--:R-:W-:-:S04]  /*5490*/  LEA R8, P0, R4, R12, 0x1 ;  /* 0x0000000c04087211 */ /* 0x008fc800078008ff */
[----:B------:R-:W-:-:S05]  /*54a0*/  LEA.HI.X R9, R4, R13, R5, 0x1, P0 ;  /* 0x0000000d04097211 */ /* 0x000fca00000f0c05 */
[----:B------:R-:W3:Y:S01]  /*54b0*/  @P1 LDG.E.LTC128B.U16 R23, desc[UR36][R8.64] ;  /* 0x0000002408171981 */ /* 0x000ee2000c1e1520 */
[----:B------:R-:W-:Y:S01]  /*54c0*/  BSSY B1, `(.L_x_36) ;  /* 0x0000011000017945 */ /* 0x000fe20003800000 */
[----:B---3--:R-:W-:-:S05]  /*54d0*/  HADD2.F32 R4, -RZ, R23.H0_H0 ;  /* 0x20000017ff047230 */ /* 0x008fca0000004100 */
[----:B------:R-:W-:-:S04]  /*54e0*/  FMUL R4, R4, R16 ;  /* 0x0000001004047220 */ /* 0x000fc80000400000 */
[----:B--2---:R-:W-:Y:S01]  /*54f0*/  FFMA R7, R11, R2, R4 ;  /* 0x000000020b077223 */ /* 0x004fe20000000004 */
[----:B------:R-:W-:-:S04]  /*5500*/  LEA R4, P0, R6, UR4, 0x1 ;  /* 0x0000000406047c11 */ /* 0x000fc8000f8008ff */
[----:B------:R-:W-:Y:S02]  /*5510*/  LEA.HI.X R5, R6, UR5, R10, 0x1, P0 ;  /* 0x0000000506057c11 */ /* 0x000fe400080f0c0a */
[----:B------:R-:W-:-:S05]  /*5520*/  F2FP.F16.F32.PACK_AB R6, RZ, R7 ;  /* 0x00000007ff06723e */ /* 0x000fca00000000ff */
[----:B------:R0:W-:Y:S02]  /*5530*/  @P1 STG.E.U16 desc[UR36][R4.64], R6 ;  /* 0x0000000604001986 */ /* 0x0001e4000c101524 */
[----:B0-----:R-:W-:-:S04]  /*5540*/  IMAD.WIDE.U32 R6, R3, R14, R18 ;  /* 0x0000000e03067225 */ /* 0x001fc800078e0012 */
[----:B------:R-:W-:Y:S02]  /*5550*/  IMAD.IADD R7, R158, 0x1, R7 ;  /* 0x000000019e077824 */ /* 0x000fe400078e0207 */
[----:B------:R-:W-:-:S04]  /*5560*/  IMAD.WIDE.U32 R6, R22, UR43, R6 ;  /* 0x0000002b16067c25 */ /* 0x000fc8000f8e0006 */
[----:B------:R-:W-:Y:S01]  /*5570*/  IMAD.IADD R7, R159, 0x1, R7 ;  /* 0x000000019f077824 */ /* 0x000fe200078e0207 */
[----:B------:R-:W-:-:S04]  /*5580*/  LEA R10, P0, R6, R12, 0x1 ;  /* 0x0000000c060a7211 */ /* 0x000fc800078008ff */
[----:B------:R-:W-:Y:S02]  /*5590*/  LEA.HI.X R11, R6, R13, R7, 0x1, P0 ;  /* 0x0000000d060b7211 */ /* 0x000fe400000f0c07 */
[----:B------:R-:W-:-:S13]  /*55a0*/  ISETP.GT.AND P0, PT, R0, 0x1, P3 ;  /* 0x000000010000780c */ /* 0x000fda0001f04270 */
[----:B------:R-:W-:Y:S05]  /*55b0*/  @!P0 BRA `(.L_x_37) ;  /* 0x0000000000048947 */ /* 0x000fea0003800000 */
[----:B------:R0:W5:Y:S02]  /*55c0*/  LDG.E.LTC128B.U16 R23, desc[UR36][R10.64+0x2] ;  /* 0x000002240a177981 */ /* 0x000164000c1e1520 */
.L_x_37:
[----:B------:R-:W-:Y:S05]  /*55d0*/  BSYNC B1 ;  /* 0x0000000000017941 */ /* 0x000fea0003800000 */
.L_x_36:
[----:B------:R-:W2:Y:S01]  /*55e0*/  LDL.LU R7, [R1+0x4] ;  /* 0x0000040001077983 */ /* 0x000ea20000300800 */
[----:B-----5:R-:W-:Y:S01]  /*55f0*/  HADD2.F32 R6, -RZ, R23.H0_H0 ;  /* 0x20000017ff067230 */ /* 0x020fe20000004100 */
[C---:B------:R-:W-:Y:S02]  /*5600*/  SHF.L.U64.HI R157, R14.reuse, 0x3, R15 ;  /* 0x000000030e9d7819 */ /* 0x040fe4000001020f */
[----:B------:R-:W-:Y:S01]  /*5610*/  SHF.L.U32 R156, R14, 0x3, RZ ;  /* 0x000000030e9c7819 */ /* 0x000fe200000006ff */
[----:B------:R-:W3:Y:S01]  /*5620*/  LDL.LU R160, [R1+0x8] ;  /* 0x0000080001a07983 */ /* 0x000ee20000300800 */
[----:B------:R-:W-:-:S04]  /*5630*/  FMUL R6, R6, R16 ;  /* 0x0000001006067220 */ /* 0x000fc80000400000 */
[----:B--2---:R-:W-:-:S05]  /*5640*/  FFMA R6, R7, R2, R6 ;  /* 0x0000000207067223 */ /* 0x004fca0000000006 */
[----:B------:R-:W-:-:S05]  /*5650*/  F2FP.F16.F32.PACK_AB R6, RZ, R6 ;  /* 0x00000006ff06723e */ /* 0x000fca00000000ff */
[----:B------:R1:W-:Y:S01]  /*5660*/  @P0 STG.E.U16 desc[UR36][R4.64+0x2], R6 ;  /* 0x0000020604000986 */ /* 0x0003e2000c101524 */
[----:B------:R-:W-:-:S04]  /*5670*/  ISETP.GT.AND P0, PT, R153, 0x8, PT ;  /* 0x000000089900780c */ /* 0x000fc80003f04270 */
[----:B------:R-:W-:Y:S01]  /*5680*/  ISETP.GT.AND P1, PT, R0, RZ, P0 ;  /* 0x000000ff0000720c */ /* 0x000fe20000724270 */
[----:B-1----:R-:W-:-:S04]  /*5690*/  IMAD.WIDE.U32 R6, R3, R14, R156 ;  /* 0x0000000e03067225 */ /* 0x002fc800078e009c */
[----:B------:R-:W-:Y:S01]  /*56a0*/  IMAD.IADD R158, R158, 0x1, R7 ;  /* 0x000000019e9e7824 */ /* 0x000fe200078e0207 */
[----:B------:R-:W-:-:S05]  /*56b0*/  IADD3 R7, P2, R154, R6, RZ ;  /* 0x000000069a077210 */ /* 0x000fca0007f5e0ff */
[----:B------:R-:W-:Y:S01]  /*56c0*/  IMAD.X R9, R158, 0x1, R21, P2 ;  /* 0x000000019e097824 */ /* 0x000fe200010e0615 */
[----:B------:R-:W-:-:S04]  /*56d0*/  LEA R8, P2, R7, R12, 0x1 ;  /* 0x0000000c07087211 */ /* 0x000fc800078408ff */
[----:B------:R-:W-:-:S05]  /*56e0*/  LEA.HI.X R9, R7, R13, R9, 0x1, P2 ;  /* 0x0000000d07097211 */ /* 0x000fca00010f0c09 */
[----:B------:R1:W2:Y:S01]  /*56f0*/  @P1 LDG.E.LTC128B.U16 R23, desc[UR36][R8.64] ;  /* 0x0000002408171981 */ /* 0x0002a2000c1e1520 */
[----:B------:R-:W-:Y:S01]  /*5700*/  IADD3 R6, P2, R18, R6, RZ ;  /* 0x0000000612067210 */ /* 0x000fe20007f5e0ff */
[----:B------:R-:W-:Y:S01]  /*5710*/  BSSY B1, `(.L_x_38) ;  /* 0x0000016000017945 */ /* 0x000fe20003800000 */
[----:B------:R-:W-:-:S03]  /*5720*/  ISETP.GT.AND P4, PT, R0, 0x1, P0 ;  /* 0x000000010000780c */ /* 0x000fc60000784270 */
[----:B------:R-:W-:Y:S02]  /*5730*/  IMAD.X R7, R19, 0x1, R158, P2 ;  /* 0x0000000113077824 */ /* 0x000fe400010e069e */
[----:B------:R-:W-:Y:S02]  /*5740*/  IMAD.U32 R158, RZ, RZ, UR9 ;  /* 0x00000009ff9e7e24 */ /* 0x000fe4000f8e00ff */
[----:B------:R-:W-:-:S04]  /*5750*/  IMAD.WIDE.U32 R6, R22, UR43, R6 ;  /* 0x0000002b16067c25 */ /* 0x000fc8000f8e0006 */
[----:B------:R-:W-:Y:S01]  /*5760*/  IMAD.IADD R7, R159, 0x1, R7 ;  /* 0x000000019f077824 */ /* 0x000fe200078e0207 */
[----:B-1----:R-:W-:-:S04]  /*5770*/  LEA R8, P2, R6, R12, 0x1 ;  /* 0x0000000c06087211 */ /* 0x002fc800078408ff */
[----:B------:R-:W-:Y:S01]  /*5780*/  LEA.HI.X R9, R6, R13, R7, 0x1, P2 ;  /* 0x0000000d06097211 */ /* 0x000fe200010f0c07 */
[----:B--2---:R-:W-:-:S05]  /*5790*/  HADD2.F32 R6, -RZ, R23.H0_H0 ;  /* 0x20000017ff067230 */ /* 0x004fca0000004100 */
[----:B------:R-:W-:-:S04]  /*57a0*/  FMUL R6, R6, R16 ;  /* 0x0000001006067220 */ /* 0x000fc80000400000 */
[----:B---3--:R-:W-:Y:S01]  /*57b0*/  FFMA R7, R160, R2, R6 ;  /* 0x00000002a0077223 */ /* 0x008fe20000000006 */
[----:B------:R-:W-:Y:S01]  /*57c0*/  IMAD.U32 R160, RZ, RZ, UR8 ;  /* 0x00000008ffa07e24 */ /* 0x000fe2000f8e00ff */
[----:B------:R-:W-:-:S03]  /*57d0*/  MOV R6, UR8 ;  /* 0x0000000800067c02 */ /* 0x000fc60008000f00 */
[----:B------:R-:W-:Y:S01]  /*57e0*/  IMAD.SHL.U32 R160, R160, 0x10, RZ ;  /* 0x00000010a0a07824 */ /* 0x000fe200078e00ff */
[----:B------:R-:W-:Y:S02]  /*57f0*/  SHF.L.U64.HI R158, R6, 0x4, R158 ;  /* 0x00000004069e7819 */ /* 0x000fe4000001029e */
[----:B------:R-:W-:Y:S02]  /*5800*/  F2FP.F16.F32.PACK_AB R7, RZ, R7 ;  /* 0x00000007ff07723e */ /* 0x000fe400000000ff */
[----:B------:R-:W-:Y:S02]  /*5810*/  IADD3 R6, P2, R160, R4, RZ ;  /* 0x00000004a0067210 */ /* 0x000fe40007f5e0ff */
[----:B------:R-:W-:-:S03]  /*5820*/  PRMT R161, R7, 0x7610, R161 ;  /* 0x0000761007a17816 */ /* 0x000fc600000000a1 */
[----:B------:R-:W-:-:S05]  /*5830*/  IMAD.X R7, R158, 0x1, R5, P2 ;  /* 0x000000019e077824 */ /* 0x000fca00010e0605 */
[----:B------:R1:W-:Y:S01]  /*5840*/  @P1 STG.E.U16 desc[UR36][R6.64], R161 ;  /* 0x000000a106001986 */ /* 0x0003e2000c101524 */
[----:B------:R-:W-:Y:S05]  /*5850*/  @!P4 BRA `(.L_x_39) ;  /* 0x000000000004c947 */ /* 0x000fea0003800000 */
[----:B------:R2:W5:Y:S02]  /*5860*/  LDG.E.LTC128B.U16 R23, desc[UR36][R8.64+0x2] ;  /* 0x0000022408177981 */ /* 0x000564000c1e1520 */
.L_x_39:
[----:B------:R-:W-:Y:S05]  /*5870*/  BSYNC B1 ;  /* 0x0000000000017941 */ /* 0x000fea0003800000 */
.L_x_38:
[----:B------:R-:W3:Y:S01]  /*5880*/  LDL.LU R162, [R1+0xc] ;  /* 0x00000c0001a27983 */ /* 0x000ee20000300800 */
[----:B-1---5:R-:W-:Y:S01]  /*5890*/  HADD2.F32 R161, -RZ, R23.H0_H0 ;  /* 0x20000017ffa17230 */ /* 0x022fe20000004100 */
[----:B------:R-:W-:Y:S01]  /*58a0*/  ISETP.GT.AND P1, PT, R0, 0x8, P3 ;  /* 0x000000080000780c */ /* 0x000fe20001f24270 */
[----:B------:R-:W-:Y:S03]  /*58b0*/  BSSY B1, `(.L_x_40) ;  /* 0x0000007000017945 */ /* 0x000fe60003800000 */
[----:B------:R-:W-:-:S04]  /*58c0*/  FMUL R161, R161, R16 ;  /* 0x00000010a1a17220 */ /* 0x000fc80000400000 */
[----:B---3--:R-:W-:-:S05]  /*58d0*/  FFMA R161, R162, R2, R161 ;  /* 0x00000002a2a17223 */ /* 0x008fca00000000a1 */
[----:B------:R-:W-:-:S05]  /*58e0*/  F2FP.F16.F32.PACK_AB R161, RZ, R161 ;  /* 0x000000a1ffa1723e */ /* 0x000fca00000000ff */
[----:B------:R1:W-:Y:S01]  /*58f0*/  @P4 STG.E.U16 desc[UR36][R6.64+0x2], R161 ;  /* 0x000002a106004986 */ /* 0x0003e2000c101524 */
[----:B------:R-:W-:Y:S05]  /*5900*/  @!P1 BRA `(.L_x_41) ;  /* 0x0000000000049947 */ /* 0x000fea0003800000 */
[----:B------:R3:W5:Y:S02]  /*5910*/  LDG.E.LTC128B.U16 R23, desc[UR36][R10.64+0x10] ;  /* 0x000010240a177981 */ /* 0x000764000c1e1520 */
.L_x_41:
[----:B------:R-:W-:Y:S05]  /*5920*/  BSYNC B1 ;  /* 0x0000000000017941 */ /* 0x000fea0003800000 */
.L_x_40:
[----:B------:R-:W4:Y:S01]  /*5930*/  LDL.LU R162, [R1+0x10] ;  /* 0x0000100001a27983 */ /* 0x000f220000300800 */
[----:B-1---5:R-:W-:Y:S01]  /*5940*/  HADD2.F32 R161, -RZ, R23.H0_H0 ;  /* 0x20000017ffa17230 */ /* 0x022fe20000004100 */
[----:B------:R-:W-:Y:S01]  /*5950*/  ISETP.GT.AND P2, PT, R0, 0x9, P3 ;  /* 0x000000090000780c */ /* 0x000fe20001f44270 */
[----:B------:R-:W-:Y:S03]  /*5960*/  BSSY B1, `(.L_x_42) ;  /* 0x0000007000017945 */ /* 0x000fe60003800000 */
[----:B------:R-:W-:-:S04]  /*5970*/  FMUL R161, R161, R16 ;  /* 0x00000010a1a17220 */ /* 0x000fc80000400000 */
[----:B----4-:R-:W-:-:S05]  /*5980*/  FFMA R161, R162, R2, R161 ;  /* 0x00000002a2a17223 */ /* 0x010fca00000000a1 */
[----:B------:R-:W-:-:S05]  /*5990*/  F2FP.F16.F32.PACK_AB R161, RZ, R161 ;  /* 0x000000a1ffa1723e */ /* 0x000fca00000000ff */
[----:B------:R1:W-:Y:S01]  /*59a0*/  @P1 STG.E.U16 desc[UR36][R4.64+0x10], R161 ;  /* 0x000010a104001986 */ /* 0x0003e2000c101524 */
[----:B------:R-:W-:Y:S05]  /*59b0*/  @!P2 BRA `(.L_x_43) ;  /* 0x000000000004a947 */ /* 0x000fea0003800000 */
[----:B------:R4:W5:Y:S02]  /*59c0*/  LDG.E.LTC128B.U16 R23, desc[UR36][R10.64+0x12] ;  /* 0x000012240a177981 */ /* 0x000964000c1e1520 */
.L_x_43:
[----:B------:R-:W-:Y:S05]  /*59d0*/  BSYNC B1 ;  /* 0x0000000000017941 */ /* 0x000fea0003800000 */
.L_x_42:
[----:B------:R-:W2:Y:S01]  /*59e0*/  LDL.LU R162, [R1+0x14] ;  /* 0x0000140001a27983 */ /* 0x000ea20000300800 */
[----:B-1---5:R-:W-:Y:S01]  /*59f0*/  HADD2.F32 R161, -RZ, R23.H0_H0 ;  /* 0x20000017ffa17230 */ /* 0x022fe20000004100 */
[----:B------:R-:W-:Y:S01]  /*5a00*/  ISETP.GT.AND P1, PT, R0, 0x8, P0 ;  /* 0x000000080000780c */ /* 0x000fe20000724270 */
[----:B------:R-:W-:Y:S03]  /*5a10*/  BSSY B1, `(.L_x_44) ;  /* 0x0000007000017945 */ /* 0x000fe60003800000 */
[----:B------:R-:W-:-:S04]  /*5a20*/  FMUL R161, R161, R16 ;  /* 0x00000010a1a17220 */ /* 0x000fc80000400000 */
[----:B--2---:R-:W-:-:S05]  /*5a30*/  FFMA R161, R162, R2, R161 ;  /* 0x00000002a2a17223 */ /* 0x004fca00000000a1 */
[----:B------:R-:W-:-:S05]  /*5a40*/  F2FP.F16.F32.PACK_AB R161, RZ, R161 ;  /* 0x000000a1ffa1723e */ /* 0x000fca00000000ff */
[----:B------:R1:W-:Y:S01]  /*5a50*/  @P2 STG.E.U16 desc[UR36][R4.64+0x12], R161 ;  /* 0x000012a104002986 */ /* 0x0003e2000c101524 */
[----:B------:R-:W-:Y:S05]  /*5a60*/  @!P1 BRA `(.L_x_45) ;  /* 0x0000000000049947 */ /* 0x000fea0003800000 */
[----:B------:R2:W5:Y:S02]  /*5a70*/  LDG.E.LTC128B.U16 R23, desc[UR36][R8.64+0x10] ;  /* 0x0000102408177981 */ /* 0x000564000c1e1520 */
.L_x_45:
[----:B------:R-:W-:Y:S05]  /*5a80*/  BSYNC B1 ;  /* 0x0000000000017941 */ /* 0x000fea0003800000 */
.L_x_44:
        /* <DEDUP_REMOVED lines=10> */
.L_x_47:
[----:B------:R-:W-:Y:S05]  /*5b30*/  BSYNC B1 ;  /* 0x0000000000017941 */ /* 0x000fea0003800000 */
.L_x_46:
        /* <DEDUP_REMOVED lines=10> */
.L_x_49:
[----:B------:R-:W-:Y:S05]  /*5be0*/  BSYNC B1 ;  /* 0x0000000000017941 */ /* 0x000fea0003800000 */
.L_x_48:
        /* <DEDUP_REMOVED lines=10> */
.L_x_51:
[----:B------:R-:W-:Y:S05]  /*5c90*/  BSYNC B1 ;  /* 0x0000000000017941 */ /* 0x000fea0003800000 */
.L_x_50:
        /* <DEDUP_REMOVED lines=10> */
.L_x_53:
[----:B------:R-:W-:Y:S05]  /*5d40*/  BSYNC B1 ;  /* 0x0000000000017941 */ /* 0x000fea0003800000 */
.L_x_52:
        /* <DEDUP_REMOVED lines=10> */
.L_x_55:
[----:B------:R-:W-:Y:S05]  /*5df0*/  BSYNC B1 ;  /* 0x0000000000017941 */ /* 0x000fea0003800000 */
.L_x_54:
        /* <DEDUP_REMOVED lines=10> */
.L_x_57:
[----:B------:R-:W-:Y:S05]  /*5ea0*/  BSYNC B1 ;  /* 0x0000000000017941 */ /* 0x000fea0003800000 */
.L_x_56:
        /* <DEDUP_REMOVED lines=10> */
.L_x_59:
[----:B------:R-:W-:Y:S05]  /*5f50*/  BSYNC B1 ;  /* 0x0000000000017941 */ /* 0x000fea0003800000 */
.L_x_58:
        /* <DEDUP_REMOVED lines=10> */
.L_x_61:
[----:B------:R-:W-:Y:S05]  /*6000*/  BSYNC B1 ;  /* 0x0000000000017941 */ /* 0x000fea0003800000 */
.L_x_60:
        /* <DEDUP_REMOVED lines=10> */
.L_x_63:
[----:B------:R-:W-:Y:S05]  /*60b0*/  BSYNC B1 ;  /* 0x0000000000017941 */ /* 0x000fea0003800000 */
.L_x_62:
        /* <DEDUP_REMOVED lines=10> */
.L_x_65:
[----:B------:R-:W-:Y:S05]  /*6160*/  BSYNC B1 ;  /* 0x0000000000017941 */ /* 0x000fea0003800000 */
.L_x_64:
        /* <DEDUP_REMOVED lines=10> */
.L_x_67:
[----:B------:R-:W-:Y:S05]  /*6210*/  BSYNC B1 ;  /* 0x0000000000017941 */ /* 0x000fea0003800000 */
.L_x_66:
        /* <DEDUP_REMOVED lines=10> */
.L_x_69:
[----:B------:R-:W-:Y:S05]  /*62c0*/  BSYNC B1 ;  /* 0x0000000000017941 */ /* 0x000fea0003800000 */
.L_x_68:
        /* <DEDUP_REMOVED lines=10> */
.L_x_71:
[----:B------:R-:W-:Y:S05]  /*6370*/  BSYNC B1 ;  /* 0x0000000000017941 */ /* 0x000fea0003800000 */
.L_x_70:
        /* <DEDUP_REMOVED lines=10> */
.L_x_73:
[----:B------:R-:W-:Y:S05]  /*6420*/  BSYNC B1 ;  /* 0x0000000000017941 */ /* 0x000fea0003800000 */
.L_x_72:
        /* <DEDUP_REMOVED lines=10> */
.L_x_75:
[----:B------:R-:W-:Y:S05]  /*64d0*/  BSYNC B1 ;  /* 0x0000000000017941 */ /* 0x000fea0003800000 */
.L_x_74:
        /* <DEDUP_REMOVED lines=10> */
.L_x_77:
[----:B------:R-:W-:Y:S05]  /*6580*/  BSYNC B1 ;  /* 0x0000000000017941 */ /* 0x000fea0003800000 */
.L_x_76:
        /* <DEDUP_REMOVED lines=10> */
.L_x_79:
[----:B------:R-:W-:Y:S05]  /*6630*/  BSYNC B1 ;  /* 0x0000000000017941 */ /* 0x000fea0003800000 */
.L_x_78:
        /* <DEDUP_REMOVED lines=10> */
.L_x_81:
[----:B------:R-:W-:Y:S05]  /*66e0*/  BSYNC B1 ;  /* 0x0000000000017941 */ /* 0x000fea0003800000 */
.L_x_80:
        /* <DEDUP_REMOVED lines=10> */
.L_x_83:
[----:B------:R-:W-:Y:S05]  /*6790*/  BSYNC B1 ;  /* 0x0000000000017941 */ /* 0x000fea0003800000 */
.L_x_82:
        /* <DEDUP_REMOVED lines=10> */
.L_x_85:
[----:B------:R-:W-:Y:S05]  /*6840*/  BSYNC B1 ;  /* 0x0000000000017941 */ /* 0x000fea0003800000 */
.L_x_84:
        /* <DEDUP_REMOVED lines=10> */
.L_x_87:
[----:B------:R-:W-:Y:S05]  /*68f0*/  BSYNC B1 ;  /* 0x0000000000017941 */ /* 0x000fea0003800000 */
.L_x_86:
        /* <DEDUP_REMOVED lines=10> */
.L_x_89:
[----:B------:R-:W-:Y:S05]  /*69a0*/  BSYNC B1 ;  /* 0x0000000000017941 */ /* 0x000fea0003800000 */
.L_x_88:
        /* <DEDUP_REMOVED lines=10> */
.L_x_91:
[----:B------:R-:W-:Y:S05]  /*6a50*/  BSYNC B1 ;  /* 0x0000000000017941 */ /* 0x000fea0003800000 */
.L_x_90:
        /* <DEDUP_REMOVED lines=10> */
.L_x_93:
[----:B------:R-:W-:Y:S05]  /*6b00*/  BSYNC B1 ;  /* 0x0000000000017941 */ /* 0x000fea0003800000 */
.L_x_92:
        /* <DEDUP_REMOVED lines=10> */
.L_x_95:
[----:B------:R-:W-:Y:S05]  /*6bb0*/  BSYNC B1 ;  /* 0x0000000000017941 */ /* 0x000fea0003800000 */
.L_x_94:
        /* <DEDUP_REMOVED lines=10> */
.L_x_97:
[----:B------:R-:W-:Y:S05]  /*6c60*/  BSYNC B1 ;  /* 0x0000000000017941 */ /* 0x000fea0003800000 */
.L_x_96:
        /* <DEDUP_REMOVED lines=10> */
.L_x_99:
[----:B------:R-:W-:Y:S05]  /*6d10*/  BSYNC B1 ;  /* 0x0000000000017941 */ /* 0x000fea0003800000 */
.L_x_98:
        /* <DEDUP_REMOVED lines=10> */
.L_x_101:
[----:B------:R-:W-:Y:S05]  /*6dc0*/  BSYNC B1 ;  /* 0x0000000000017941 */ /* 0x000fea0003800000 */
.L_x_100:
        /* <DEDUP_REMOVED lines=10> */
.L_x_103:
[----:B------:R-:W-:Y:S05]  /*6e70*/  BSYNC B1 ;  /* 0x0000000000017941 */ /* 0x000fea0003800000 */
.L_x_102:
        /* <DEDUP_REMOVED lines=10> */
.L_x_105:
[----:B------:R-:W-:Y:S05]  /*6f20*/  BSYNC B1 ;  /* 0x0000000000017941 */ /* 0x000fea0003800000 */
.L_x_104:
        /* <DEDUP_REMOVED lines=10> */
.L_x_107:
[----:B------:R-:W-:Y:S05]  /*6fd0*/  BSYNC B1 ;  /* 0x0000000000017941 */ /* 0x000fea0003800000 */
.L_x_106:
        /* <DEDUP_REMOVED lines=10> */
.L_x_109:
[----:B------:R-:W-:Y:S05]  /*7080*/  BSYNC B1 ;  /* 0x0000000000017941 */ /* 0x000fea0003800000 */
.L_x_108:
        /* <DEDUP_REMOVED lines=10> */
.L_x_111:
[----:B------:R-:W-:Y:S05]  /*7130*/  BSYNC B1 ;  /* 0x0000000000017941 */ /* 0x000fea0003800000 */
.L_x_110:
        /* <DEDUP_REMOVED lines=10> */
.L_x_113:
[----:B------:R-:W-:Y:S05]  /*71e0*/  BSYNC B1 ;  /* 0x0000000000017941 */ /* 0x000fea0003800000 */
.L_x_112:
        /* <DEDUP_REMOVED lines=10> */
.L_x_115:
[----:B------:R-:W-:Y:S05]  /*7290*/  BSYNC B1 ;  /* 0x0000000000017941 */ /* 0x000fea0003800000 */
.L_x_114:
        /* <DEDUP_REMOVED lines=10> */
.L_x_117:
[----:B------:R-:W-:Y:S05]  /*7340*/  BSYNC B1 ;  /* 0x0000000000017941 */ /* 0x000fea0003800000 */
.L_x_116:
        /* <DEDUP_REMOVED lines=10> */
.L_x_119:
[----:B------:R-:W-:Y:S05]  /*73f0*/  BSYNC B1 ;  /* 0x0000000000017941 */ /* 0x000fea0003800000 */
.L_x_118:
        /* <DEDUP_REMOVED lines=10> */
.L_x_121:
[----:B------:R-:W-:Y:S05]  /*74a0*/  BSYNC B1 ;  /* 0x0000000000017941 */ /* 0x000fea0003800000 */
.L_x_120:
        /* <DEDUP_REMOVED lines=10> */
.L_x_123:
[----:B------:R-:W-:Y:S05]  /*7550*/  BSYNC B1 ;  /* 0x0000000000017941 */ /* 0x000fea0003800000 */
.L_x_122:
        /* <DEDUP_REMOVED lines=10> */
.L_x_125:
[----:B------:R-:W-:Y:S05]  /*7600*/  BSYNC B1 ;  /* 0x0000000000017941 */ /* 0x000fea0003800000 */
.L_x_124:
        /* <DEDUP_REMOVED lines=10> */
.L_x_127:
[----:B------:R-:W-:Y:S05]  /*76b0*/  BSYNC B1 ;  /* 0x0000000000017941 */ /* 0x000fea0003800000 */
.L_x_126:
        /* <DEDUP_REMOVED lines=10> */
.L_x_129:
[----:B------:R-:W-:Y:S05]  /*7760*/  BSYNC B1 ;  /* 0x0000000000017941 */ /* 0x000fea0003800000 */
.L_x_128:
        /* <DEDUP_REMOVED lines=10> */
.L_x_131:
[----:B------:R-:W-:Y:S05]  /*7810*/  BSYNC B1 ;  /* 0x0000000000017941 */ /* 0x000fea0003800000 */
.L_x_130:
        /* <DEDUP_REMOVED lines=10> */
.L_x_133:
[----:B------:R-:W-:Y:S05]  /*78c0*/  BSYNC B1 ;  /* 0x0000000000017941 */ /* 0x000fea0003800000 */
.L_x_132:
        /* <DEDUP_REMOVED lines=10> */
.L_x_135:
[----:B------:R-:W-:Y:S05]  /*7970*/  BSYNC B1 ;  /* 0x0000000000017941 */ /* 0x000fea0003800000 */
.L_x_134:
        /* <DEDUP_REMOVED lines=10> */
.L_x_137:
[----:B------:R-:W-:Y:S05]  /*7a20*/  BSYNC B1 ;  /* 0x0000000000017941 */ /* 0x000fea0003800000 */
.L_x_136:
        /* <DEDUP_REMOVED lines=10> */
.L_x_139:
[----:B------:R-:W-:Y:S05]  /*7ad0*/  BSYNC B1 ;  /* 0x0000000000017941 */ /* 0x000fea0003800000 */
.L_x_138:
        /* <DEDUP_REMOVED lines=10> */
.L_x_141:
[----:B------:R-:W-:Y:S05]  /*7b80*/  BSYNC B1 ;  /* 0x0000000000017941 */ /* 0x000fea0003800000 */
.L_x_140:
        /* <DEDUP_REMOVED lines=10> */
.L_x_143:
[----:B------:R-:W-:Y:S05]  /*7c30*/  BSYNC B1 ;  /* 0x0000000000017941 */ /* 0x000fea0003800000 */
.L_x_142:
        /* <DEDUP_REMOVED lines=10> */
.L_x_145:
[----:B------:R-:W-:Y:S05]  /*7ce0*/  BSYNC B1 ;  /* 0x0000000000017941 */ /* 0x000fea0003800000 */
.L_x_144:
        /* <DEDUP_REMOVED lines=10> */
.L_x_147:
[----:B------:R-:W-:Y:S05]  /*7d90*/  BSYNC B1 ;  /* 0x0000000000017941 */ /* 0x000fea0003800000 */
.L_x_146:
        /* <DEDUP_REMOVED lines=10> */
.L_x_149:
[----:B------:R-:W-:Y:S05]  /*7e40*/  BSYNC B1 ;  /* 0x0000000000017941 */ /* 0x000fea0003800000 */
.L_x_148:
        /* <DEDUP_REMOVED lines=10> */
.L_x_151:
[----:B------:R-:W-:Y:S05]  /*7ef0*/  BSYNC B1 ;  /* 0x0000000000017941 */ /* 0x000fea0003800000 */
.L_x_150:
        /* <DEDUP_REMOVED lines=10> */
.L_x_153:
[----:B------:R-:W-:Y:S05]  /*7fa0*/  BSYNC B1 ;  /* 0x0000000000017941 */ /* 0x000fea0003800000 */
.L_x_152:
        /* <DEDUP_REMOVED lines=10> */
.L_x_155:
[----:B------:R-:W-:Y:S05]  /*8050*/  BSYNC B1 ;  /* 0x0000000000017941 */ /* 0x000fea0003800000 */
.L_x_154:
        /* <DEDUP_REMOVED lines=10> */
.L_x_157:
[----:B------:R-:W-:Y:S05]  /*8100*/  BSYNC B1 ;  /* 0x0000000000017941 */ /* 0x000fea0003800000 */
.L_x_156:
        /* <DEDUP_REMOVED lines=10> */
.L_x_159:
[----:B------:R-:W-:Y:S05]  /*81b0*/  BSYNC B1 ;  /* 0x0000000000017941 */ /* 0x000fea0003800000 */
.L_x_158:
        /* <DEDUP_REMOVED lines=10> */
.L_x_161:
[----:B------:R-:W-:Y:S05]  /*8260*/  BSYNC B1 ;  /* 0x0000000000017941 */ /* 0x000fea0003800000 */
.L_x_160:
        /* <DEDUP_REMOVED lines=10> */
.L_x_163:
[----:B------:R-:W-:Y:S05]  /*8310*/  BSYNC B1 ;  /* 0x0000000000017941 */ /* 0x000fea0003800000 */
.L_x_162:
        /* <DEDUP_REMOVED lines=10> */
.L_x_165:
[----:B------:R-:W-:Y:S05]  /*83c0*/  BSYNC B1 ;  /* 0x0000000000017941 */ /* 0x000fea0003800000 */
.L_x_164:
        /* <DEDUP_REMOVED lines=10> */
.L_x_167:
[----:B------:R-:W-:Y:S05]  /*8470*/  BSYNC B1 ;  /* 0x0000000000017941 */ /* 0x000fea0003800000 */
.L_x_166:
        /* <DEDUP_REMOVED lines=10> */
.L_x_169:
[----:B------:R-:W-:Y:S05]  /*8520*/  BSYNC B1 ;  /* 0x0000000000017941 */ /* 0x000fea0003800000 */
.L_x_168:
        /* <DEDUP_REMOVED lines=10> */
.L_x_171:
[----:B------:R-:W-:Y:S05]  /*85d0*/  BSYNC B1 ;  /* 0x0000000000017941 */ /* 0x000fea0003800000 */
.L_x_170:
        /* <DEDUP_REMOVED lines=10> */
.L_x_173:
[----:B------:R-:W-:Y:S05]  /*8680*/  BSYNC B1 ;  /* 0x0000000000017941 */ /* 0x000fea0003800000 */
.L_x_172:
        /* <DEDUP_REMOVED lines=10> */
.L_x_175:
[----:B------:R-:W-:Y:S05]  /*8730*/  BSYNC B1 ;  /* 0x0000000000017941 */ /* 0x000fea0003800000 */
.L_x_174:
        /* <DEDUP_REMOVED lines=10> */
.L_x_177:
[----:B------:R-:W-:Y:S05]  /*87e0*/  BSYNC B1 ;  /* 0x0000000000017941 */ /* 0x000fea0003800000 */
.L_x_176:
        /* <DEDUP_REMOVED lines=10> */
.L_x_179:
[----:B------:R-:W-:Y:S05]  /*8890*/  BSYNC B1 ;  /* 0x0000000000017941 */ /* 0x000fea0003800000 */
.L_x_178:
        /* <DEDUP_REMOVED lines=10> */
.L_x_181:
[----:B------:R-:W-:Y:S05]  /*8940*/  BSYNC B1 ;  /* 0x0000000000017941 */ /* 0x000fea0003800000 */
.L_x_180:
        /* <DEDUP_REMOVED lines=10> */
.L_x_183:
[----:B------:R-:W-:Y:S05]  /*89f0*/  BSYNC B1 ;  /* 0x0000000000017941 */ /* 0x000fea0003800000 */
.L_x_182:
        /* <DEDUP_REMOVED lines=10> */
.L_x_185:
[----:B------:R-:W-:Y:S05]  /*8aa0*/  BSYNC B1 ;  /* 0x0000000000017941 */ /* 0x000fea0003800000 */
.L_x_184:
        /* <DEDUP_REMOVED lines=10> */
.L_x_187:
[----:B------:R-:W-:Y:S05]  /*8b50*/  BSYNC B1 ;  /* 0x0000000000017941 */ /* 0x000fea0003800000 */
.L_x_186:
        /* <DEDUP_REMOVED lines=10> */
.L_x_189:
[----:B------:R-:W-:Y:S05]  /*8c00*/  BSYNC B1 ;  /* 0x0000000000017941 */ /* 0x000fea0003800000 */
.L_x_188:
        /* <DEDUP_REMOVED lines=10> */
.L_x_191:
[----:B------:R-:W-:Y:S05]  /*8cb0*/  BSYNC B1 ;  /* 0x0000000000017941 */ /* 0x000fea0003800000 */
.L_x_190:
        /* <DEDUP_REMOVED lines=10> */
.L_x_193:
[----:B------:R-:W-:Y:S05]  /*8d60*/  BSYNC B1 ;  /* 0x0000000000017941 */ /* 0x000fea0003800000 */
.L_x_192:
        /* <DEDUP_REMOVED lines=10> */
.L_x_195:
[----:B------:R-:W-:Y:S05]  /*8e10*/  BSYNC B1 ;  /* 0x0000000000017941 */ /* 0x000fea0003800000 */
.L_x_194:
        /* <DEDUP_REMOVED lines=10> */
.L_x_197:
[----:B------:R-:W-:Y:S05]  /*8ec0*/  BSYNC B1 ;  /* 0x0000000000017941 */ /* 0x000fea0003800000 */
.L_x_196:
        /* <DEDUP_REMOVED lines=10> */
.L_x_199:
[----:B------:R-:W-:Y:S05]  /*8f70*/  BSYNC B1 ;  /* 0x0000000000017941 */ /* 0x000fea0003800000 */
.L_x_198:
        /* <DEDUP_REMOVED lines=10> */
.L_x_201:
[----:B------:R-:W-:Y:S05]  /*9020*/  BSYNC B1 ;  /* 0x0000000000017941 */ /* 0x000fea0003800000 */
.L_x_200:
        /* <DEDUP_REMOVED lines=10> */
.L_x_203:
[----:B------:R-:W-:Y:S05]  /*90d0*/  BSYNC B1 ;  /* 0x0000000000017941 */ /* 0x000fea0003800000 */
.L_x_202:
        /* <DEDUP_REMOVED lines=10> */
.L_x_205:
[----:B------:R-:W-:Y:S05]  /*9180*/  BSYNC B1 ;  /* 0x0000000000017941 */ /* 0x000fea0003800000 */
.L_x_204:
        /* <DEDUP_REMOVED lines=10> */
.L_x_207:
[----:B------:R-:W-:Y:S05]  /*9230*/  BSYNC B1 ;  /* 0x0000000000017941 */ /* 0x000fea0003800000 */
.L_x_206:
        /* <DEDUP_REMOVED lines=10> */
.L_x_209:
[----:B------:R-:W-:Y:S05]  /*92e0*/  BSYNC B1 ;  /* 0x0000000000017941 */ /* 0x000fea0003800000 */
.L_x_208:
        /* <DEDUP_REMOVED lines=10> */
.L_x_211:
[----:B------:R-:W-:Y:S05]  /*9390*/  BSYNC B1 ;  /* 0x0000000000017941 */ /* 0x000fea0003800000 */
.L_x_210:
        /* <DEDUP_REMOVED lines=10> */
.L_x_213:
[----:B------:R-:W-:Y:S05]  /*9440*/  BSYNC B1 ;  /* 0x0000000000017941 */ /* 0x000fea0003800000 */
.L_x_212:
        /* <DEDUP_REMOVED lines=10> */
.L_x_215:
[----:B------:R-:W-:Y:S05]  /*94f0*/  BSYNC B1 ;  /* 0x0000000000017941 */ /* 0x000fea0003800000 */
.L_x_214:
        /* <DEDUP_REMOVED lines=10> */
.L_x_217:
[----:B------:R-:W-:Y:S05]  /*95a0*/  BSYNC B1 ;  /* 0x0000000000017941 */ /* 0x000fea0003800000 */
.L_x_216:
        /* <DEDUP_REMOVED lines=10> */
.L_x_219:
[----:B------:R-:W-:Y:S05]  /*9650*/  BSYNC B1 ;  /* 0x0000000000017941 */ /* 0x000fea0003800000 */
.L_x_218:
        /* <DEDUP_REMOVED lines=10> */
.L_x_221:
[----:B------:R-:W-:Y:S05]  /*9700*/  BSYNC B1 ;  /* 0x0000000000017941 */ /* 0x000fea0003800000 */
.L_x_220:
        /* <DEDUP_REMOVED lines=10> */
.L_x_223:
[----:B------:R-:W-:Y:S05]  /*97b0*/  BSYNC B1 ;  /* 0x0000000000017941 */ /* 0x000fea0003800000 */
.L_x_222:
        /* <DEDUP_REMOVED lines=10> */
.L_x_225:
[----:B------:R-:W-:Y:S05]  /*9860*/  BSYNC B1 ;  /* 0x0000000000017941 */ /* 0x000fea0003800000 */
.L_x_224:
        /* <DEDUP_REMOVED lines=10> */
.L_x_227:
[----:B------:R-:W-:Y:S05]  /*9910*/  BSYNC B1 ;  /* 0x0000000000017941 */ /* 0x000fea0003800000 */
.L_x_226:
        /* <DEDUP_REMOVED lines=10> */
.L_x_229:
[----:B------:R-:W-:Y:S05]  /*99c0*/  BSYNC B1 ;  /* 0x0000000000017941 */ /* 0x000fea0003800000 */
.L_x_228:
        /* <DEDUP_REMOVED lines=10> */
.L_x_231:
[----:B------:R-:W-:Y:S05]  /*9a70*/  BSYNC B1 ;  /* 0x0000000000017941 */ /* 0x000fea0003800000 */
.L_x_230:
        /* <DEDUP_REMOVED lines=10> */
.L_x_233:
[----:B------:R-:W-:Y:S05]  /*9b20*/  BSYNC B1 ;  /* 0x0000000000017941 */ /* 0x000fea0003800000 */
.L_x_232:
        /* <DEDUP_REMOVED lines=10> */
.L_x_235:
[----:B------:R-:W-:Y:S05]  /*9bd0*/  BSYNC B1 ;  /* 0x0000000000017941 */ /* 0x000fea0003800000 */
.L_x_234:
        /* <DEDUP_REMOVED lines=10> */
.L_x_237:
[----:B------:R-:W-:Y:S05]  /*9c80*/  BSYNC B1 ;  /* 0x0000000000017941 */ /* 0x000fea0003800000 */
.L_x_236:
        /* <DEDUP_REMOVED lines=10> */
.L_x_239:
[----:B------:R-:W-:Y:S05]  /*9d30*/  BSYNC B1 ;  /* 0x0000000000017941 */ /* 0x000fea0003800000 */
.L_x_238:
        /* <DEDUP_REMOVED lines=10> */
.L_x_241:
[----:B------:R-:W-:Y:S05]  /*9de0*/  BSYNC B1 ;  /* 0x0000000000017941 */ /* 0x000fea0003800000 */
.L_x_240:
        /* <DEDUP_REMOVED lines=10> */
.L_x_243:
[----:B------:R-:W-:Y:S05]  /*9e90*/  BSYNC B1 ;  /* 0x0000000000017941 */ /* 0x000fea0003800000 */
.L_x_242:
        /* <DEDUP_REMOVED lines=10> */
.L_x_245:
[----:B------:R-:W-:Y:S05]  /*9f40*/  BSYNC B1 ;  /* 0x0000000000017941 */ /* 0x000fea0003800000 */
.L_x_244:
        /* <DEDUP_REMOVED lines=10> */
.L_x_247:
[----:B------:R-:W-:Y:S05]  /*9ff0*/  BSYNC B1 ;  /* 0x0000000000017941 */ /* 0x000fea0003800000 */
.L_x_246:
        /* <DEDUP_REMOVED lines=10> */
.L_x_249:
[----:B------:R-:W-:Y:S05]  /*a0a0*/  BSYNC B1 ;  /* 0x0000000000017941 */ /* 0x000fea0003800000 */
.L_x_248:
        /* <DEDUP_REMOVED lines=10> */
.L_x_251:
[----:B------:R-:W-:Y:S05]  /*a150*/  BSYNC B1 ;  /* 0x0000000000017941 */ /* 0x000fea0003800000 */
.L_x_250:
        /* <DEDUP_REMOVED lines=10> */
.L_x_253:
[----:B------:R-:W-:Y:S05]  /*a200*/  BSYNC B1 ;  /* 0x0000000000017941 */ /* 0x000fea0003800000 */
.L_x_252:
        /* <DEDUP_REMOVED lines=10> */
.L_x_255:
[----:B------:R-:W-:Y:S05]  /*a2b0*/  BSYNC B1 ;  /* 0x0000000000017941 */ /* 0x000fea0003800000 */
.L_x_254:
        /* <DEDUP_REMOVED lines=10> */
.L_x_257:
[----:B------:R-:W-:Y:S05]  /*a360*/  BSYNC B1 ;  /* 0x0000000000017941 */ /* 0x000fea0003800000 */
.L_x_256:
        /* <DEDUP_REMOVED lines=10> */
.L_x_259:
[----:B------:R-:W-:Y:S05]  /*a410*/  BSYNC B1 ;  /* 0x0000000000017941 */ /* 0x000fea0003800000 */
.L_x_258:
        /* <DEDUP_REMOVED lines=10> */
.L_x_261:
[----:B------:R-:W-:Y:S05]  /*a4c0*/  BSYNC B1 ;  /* 0x0000000000017941 */ /* 0x000fea0003800000 */
.L_x_260:
        /* <DEDUP_REMOVED lines=10> */
.L_x_263:
[----:B------:R-:W-:Y:S05]  /*a570*/  BSYNC B1 ;  /* 0x0000000000017941 */ /* 0x000fea0003800000 */
.L_x_262:
        /* <DEDUP_REMOVED lines=10> */
.L_x_265:
[----:B------:R-:W-:Y:S05]  /*a620*/  BSYNC B1 ;  /* 0x0000000000017941 */ /* 0x000fea0003800000 */
.L_x_264:
        /* <DEDUP_REMOVED lines=10> */
.L_x_267:
[----:B------:R-:W-:Y:S05]  /*a6d0*/  BSYNC B1 ;  /* 0x0000000000017941 */ /* 0x000fea0003800000 */
.L_x_266:
        /* <DEDUP_REMOVED lines=10> */
.L_x_269:
[----:B------:R-:W-:Y:S05]  /*a780*/  BSYNC B1 ;  /* 0x0000000000017941 */ /* 0x000fea0003800000 */
.L_x_268:
        /* <DEDUP_REMOVED lines=10> */
.L_x_271:
[----:B------:R-:W-:Y:S05]  /*a830*/  BSYNC B1 ;  /* 0x0000000000017941 */ /* 0x000fea0003800000 */
.L_x_270:
        /* <DEDUP_REMOVED lines=10> */
.L_x_273:
[----:B------:R-:W-:Y:S05]  /*a8e0*/  BSYNC B1 ;  /* 0x0000000000017941 */ /* 0x000fea0003800000 */
.L_x_272:
        /* <DEDUP_REMOVED lines=10> */
.L_x_275:
[----:B------:R-:W-:Y:S05]  /*a990*/  BSYNC B1 ;  /* 0x0000000000017941 */ /* 0x000fea0003800000 */
.L_x_274:
        /* <DEDUP_REMOVED lines=10> */
.L_x_277:
[----:B------:R-:W-:Y:S05]  /*aa40*/  BSYNC B1 ;  /* 0x0000000000017941 */ /* 0x000fea0003800000 */
.L_x_276:
        /* <DEDUP_REMOVED lines=10> */
.L_x_279:
[----:B------:R-:W-:Y:S05]  /*aaf0*/  BSYNC B1 ;  /* 0x0000000000017941 */ /* 0x000fea0003800000 */
.L_x_278:
        /* <DEDUP_REMOVED lines=10> */
.L_x_281:
[----:B------:R-:W-:Y:S05]  /*aba0*/  BSYNC B1 ;  /* 0x0000000000017941 */ /* 0x000fea0003800000 */
.L_x_280:
        /* <DEDUP_REMOVED lines=10> */
.L_x_283:
[----:B------:R-:W-:Y:S05]  /*ac50*/  BSYNC B1 ;  /* 0x0000000000017941 */ /* 0x000fea0003800000 */
.L_x_282:
[----:B0-234-:R-:W2:Y:S01]  /*ac60*/  LDL.LU R10, [R1+0x1f4] ;  /* 0x0001f400010a7983 */ /* 0x01dea20000300800 */
[----:B-----5:R-:W-:Y:S01]  /*ac70*/  HADD2.F32 R11, -RZ, R23.H0_H0 ;  /* 0x20000017ff0b7230 */ /* 0x020fe20000004100 */
        /* <DEDUP_REMOVED lines=8> */
.L_x_285:
[----:B------:R-:W-:Y:S05]  /*ad00*/  BSYNC B1 ;  /* 0x0000000000017941 */ /* 0x000fea0003800000 */
.L_x_284:
[----:B------:R-:W3:Y:S01]  /*ad10*/  LDL.LU R10, [R1+0x1f8] ;  /* 0x0001f800010a7983 */ /* 0x000ee20000300800 */
[----:B0----5:R-:W-:Y:S01]  /*ad20*/  HADD2.F32 R11, -RZ, R23.H0_H0 ;  /* 0x20000017ff0b7230 */ /* 0x021fe20000004100 */
[----:B------:R-:W-:Y:S01]  /*ad30*/  ISETP.GT.AND P1, PT, R0, 0xf9, P0 ;  /* 0x000000f90000780c */ /* 0x000fe20000724270 */
[----:B------:R-:W-:Y:S01]  /*ad40*/  BSSY B1, `(.L_x_286) ;  /* 0x000000a000017945 */ /* 0x000fe20003800000 */
[----:B------:R-:W-:Y:S02]  /*ad50*/  IADD3 R169, P0, R3, 0x80, RZ ;  /* 0x0000008003a97810 */ /* 0x000fe40007f1e0ff */
[----:B------:R-:W-:-:S04]  /*ad60*/  FMUL R11, R11, R16 ;  /* 0x000000100b0b7220 */ /* 0x000fc80000400000 */
[----:B---3--:R-:W-:-:S05]  /*ad70*/  FFMA R11, R10, R2, R11 ;  /* 0x000000020a0b7223 */ /* 0x008fca000000000b */
[----:B------:R-:W-:-:S04]  /*ad80*/  F2FP.F16.F32.PACK_AB R11, RZ, R11 ;  /* 0x0000000bff0b723e */ /* 0x000fc800000000ff */
[----:B------:R-:W-:Y:S01]  /*ad90*/  PRMT R3, R11, 0x7610, R3 ;  /* 0x000076100b037816 */ /* 0x000fe20000000003 */
[----:B------:R-:W-:-:S04]  /*ada0*/  IMAD.X R11, RZ, RZ, UR7, P0 ;  /* 0x00000007ff0b7e24 */ /* 0x000fc800080e06ff */
[----:B------:R0:W-:Y:S01]  /*adb0*/  @P2 STG.E.U16 desc[UR36][R6.64+0x1f0], R3 ;  /* 0x0001f00306002986 */ /* 0x0001e2000c101524 */
[----:B------:R-:W-:Y:S05]  /*adc0*/  @!P1 BRA `(.L_x_287) ;  /* 0x0000000000049947 */ /* 0x000fea0003800000 */
[----:B------:R3:W5:Y:S02]  /*add0*/  LDG.E.LTC128B.U16 R23, desc[UR36][R8.64+0x1f2] ;  /* 0x0001f22408177981 */ /* 0x000764000c1e1520 */
.L_x_287:
[----:B------:R-:W-:Y:S05]  /*ade0*/  BSYNC B1 ;  /* 0x0000000000017941 */ /* 0x000fea0003800000 */
.L_x_286:
[----:B------:R-:W4:Y:S01]  /*adf0*/  LDL.LU R10, [R1+0x1fc] ;  /* 0x0001fc00010a7983 */ /* 0x000f220000300800 */
[----:B0----5:R-:W-:Y:S01]  /*ae00*/  HADD2.F32 R3, -RZ, R23.H0_H0 ;  /* 0x20000017ff037230 */ /* 0x021fe20000004100 */
[----:B------:R-:W-:Y:S01]  /*ae10*/  ISETP.GT.AND P0, PT, R153, 0x80, PT ;  /* 0x000000809900780c */ /* 0x000fe20003f04270 */
[----:B--23--:R-:W-:-:S03]  /*ae20*/  IMAD R8, R11, R14, RZ ;  /* 0x0000000e0b087224 */ /* 0x00cfc600078e02ff */
[----:B------:R-:W-:Y:S01]  /*ae30*/  FMUL R3, R3, R16 ;  /* 0x0000001003037220 */ /* 0x000fe20000400000 */
[C---:B------:R-:W-:Y:S01]  /*ae40*/  IMAD R167, R169.reuse, R15, R8 ;  /* 0x0000000fa9a77224 */ /* 0x040fe200078e0208 */
[----:B------:R-:W-:Y:S01]  /*ae50*/  ISETP.GT.AND P4, PT, R0, RZ, P0 ;  /* 0x000000ff0000720c */ /* 0x000fe20000784270 */
[----:B------:R-:W-:-:S04]  /*ae60*/  IMAD.WIDE.U32 R8, R169, R14, R20 ;  /* 0x0000000ea9087225 */ /* 0x000fc800078e0014 */
[----:B------:R-:W-:Y:S02]  /*ae70*/  IMAD.IADD R9, R9, 0x1, R167 ;  /* 0x0000000109097824 */ /* 0x000fe400078e02a7 */
[----:B----4-:R-:W-:Y:S01]  /*ae80*/  FFMA R3, R10, R2, R3 ;  /* 0x000000020a037223 */ /* 0x010fe20000000003 */
[----:B------:R-:W-:-:S04]  /*ae90*/  LEA R10, P2, R8, R12, 0x1 ;  /* 0x0000000c080a7211 */ /* 0x000fc800078408ff */
[----:B------:R-:W-:Y:S02]  /*aea0*/  F2FP.F16.F32.PACK_AB R3, RZ, R3 ;  /* 0x00000003ff03723e */ /* 0x000fe400000000ff */
[--C-:B------:R-:W-:Y:S02]  /*aeb0*/  LEA.HI.X R11, R8, R13, R9.reuse, 0x1, P2 ;  /* 0x0000000d080b7211 */ /* 0x100fe400010f0c09 */
[----:B------:R-:W-:-:S05]  /*aec0*/  PRMT R9, R3, 0x7610, R9 ;  /* 0x0000761003097816 */ /* 0x000fca0000000009 */
[----:B------:R0:W-:Y:S04]  /*aed0*/  @P1 STG.E.U16 desc[UR36][R6.64+0x1f2], R9 ;  /* 0x0001f20906001986 */ /* 0x0001e8000c101524 */
[----:B------:R-:W2:Y:S01]  /*aee0*/  @P4 LDG.E.LTC128B.U16 R23, desc[UR36][R10.64] ;  /* 0x000000240a174981 */ /* 0x000ea2000c1e1520 */
[----:B-1----:R-:W-:Y:S01]  /*aef0*/  IMAD.U32 R161, RZ, RZ, UR8 ;  /* 0x00000008ffa17e24 */ /* 0x002fe2000f8e00ff */
[----:B------:R-:W-:Y:S01]  /*af00*/  ISETP.GT.AND P2, PT, R0, 0x1, P0 ;  /* 0x000000010000780c */ /* 0x000fe20000744270 */
[----:B------:R-:W-:Y:S01]  /*af10*/  IMAD.U32 R165, RZ, RZ, UR8 ;  /* 0x00000008ffa57e24 */ /* 0x000fe2000f8e00ff */
[----:B------:R-:W-:Y:S01]  /*af20*/  BSSY B1, `(.L_x_288) ;  /* 0x0000013000017945 */ /* 0x000fe20003800000 */
[----:B------:R-:W-:Y:S02]  /*af30*/  IMAD.U32 R164, RZ, RZ, UR9 ;  /* 0x00000009ffa47e24 */ /* 0x000fe4000f8e00ff */
[----:B------:R-:W-:-:S02]  /*af40*/  IMAD.SHL.U32 R161, R161, 0x100, RZ ;  /* 0x00000100a1a17824 */ /* 0x000fc400078e00ff */
[----:B0-----:R-:W-:Y:S01]  /*af50*/  IMAD.WIDE.U32 R8, R169, R14, R18 ;  /* 0x0000000ea9087225 */ /* 0x001fe200078e0012 */
[----:B------:R-:W-:-:S04]  /*af60*/  SHF.L.U64.HI R165, R165, 0x8, R164 ;  /* 0x00000008a5a57819 */ /* 0x000fc800000102a4 */
[----:B------:R-:W-:-:S03]  /*af70*/  IADD3 R9, R167, R9, RZ ;  /* 0x00000009a7097210 */ /* 0x000fc60007ffe0ff */
[----:B------:R-:W-:Y:S01]  /*af80*/  IMAD.WIDE.U32 R162, R22, UR43, R8 ;  /* 0x0000002b16a27c25 */ /* 0x000fe2000f8e0008 */
[----:B------:R-:W-:-:S03]  /*af90*/  IADD3 R8, P1, R161, R4, RZ ;  /* 0x00000004a1087210 */ /* 0x000fc60007f3e0ff */
[----:B------:R-:W-:Y:S01]  /*afa0*/  IMAD.IADD R7, R159, 0x1, R163 ;  /* 0x000000019f077824 */ /* 0x000fe200078e02a3 */
[----:B------:R-:W-:Y:S02]  /*afb0*/  IADD3.X R9, R165, R5, RZ, P1, !PT ;  /* 0x00000005a5097210 */ /* 0x000fe40000ffe4ff */
[----:B------:R-:W-:-:S04]  /*afc0*/  LEA R6, P3, R162, R12, 0x1 ;  /* 0x0000000ca2067211 */ /* 0x000fc800078608ff */
[----:B------:R-:W-:Y:S01]  /*afd0*/  LEA.HI.X R7, R162, R13, R7, 0x1, P3 ;  /* 0x0000000da2077211 */ /* 0x000fe200018f0c07 */
[----:B--2---:R-:W-:-:S05]  /*afe0*/  HADD2.F32 R3, -RZ, R23.H0_H0 ;  /* 0x20000017ff037230 */ /* 0x004fca0000004100 */
[----:B------:R-:W-:-:S04]  /*aff0*/  FMUL R3, R3, R16 ;  /* 0x0000001003037220 */ /* 0x000fc80000400000 */
[----:B------:R-:W-:-:S05]  /*b000*/  FFMA R3, R24, R2, R3 ;  /* 0x0000000218037223 */ /* 0x000fca0000000003 */
[----:B------:R-:W-:-:S05]  /*b010*/  F2FP.F16.F32.PACK_AB R3, RZ, R3 ;  /* 0x00000003ff03723e */ /* 0x000fca00000000ff */
[----:B------:R0:W-:Y:S01]  /*b020*/  @P4 STG.E.U16 desc[UR36][R8.64], R3 ;  /* 0x0000000308004986 */ /* 0x0001e2000c101524 */
[----:B------:R-:W-:Y:S05]  /*b030*/  @!P2 BRA `(.L_x_289) ;  /* 0x000000000004a947 */ /* 0x000fea0003800000 */
[----:B------:R1:W5:Y:S02]  /*b040*/  LDG.E.LTC128B.U16 R23, desc[UR36][R6.64+0x2] ;  /* 0x0000022406177981 */ /* 0x000364000c1e1520 */
.L_x_289:
[----:B------:R-:W-:Y:S05]  /*b050*/  BSYNC B1 ;  /* 0x0000000000017941 */ /* 0x000fea0003800000 */
.L_x_288:
[----:B0----5:R-:W-:Y:S01]  /*b060*/  HADD2.F32 R3, -RZ, R23.H0_H0 ;  /* 0x20000017ff037230 */ /* 0x021fe20000004100 */
[----:B------:R-:W-:Y:S01]  /*b070*/  ISETP.GT.AND P1, PT, R153, 0x88, PT ;  /* 0x000000889900780c */ /* 0x000fe20003f24270 */
[----:B------:R-:W-:Y:S01]  /*b080*/  IMAD.WIDE.U32 R14, R169, R14, R156 ;  /* 0x0000000ea90e7225 */ /* 0x000fe200078e009c */
[----:B------:R-:W-:Y:S03]  /*b090*/  BSSY B1, `(.L_x_290) ;  /* 0x0000010000017945 */ /* 0x000fe60003800000 */
[----:B------:R-:W-:Y:S01]  /*b0a0*/  FMUL R10, R3, R16 ;  /* 0x00000010030a7220 */ /* 0x000fe20000400000 */
[----:B------:R-:W-:Y:S01]  /*b0b0*/  IMAD.IADD R167, R167, 0x1, R15 ;  /* 0x00000001a7a77824 */ /* 0x000fe200078e020f */
[----:B------:R-:W-:Y:S02]  /*b0c0*/  IADD3 R154, P4, R154, R14, RZ ;  /* 0x0000000e9a9a7210 */ /* 0x000fe40007f9e0ff */
[----:B------:R-:W-:Y:S01]  /*b0d0*/  FFMA R10, R25, R2, R10 ;  /* 0x00000002190a7223 */ /* 0x000fe2000000000a */
[----:B------:R-:W-:-:S02]  /*b0e0*/  ISETP.GT.AND P3, PT, R0, RZ, P1 ;  /* 0x000000ff0000720c */ /* 0x000fc40000f64270 */
[--C-:B------:R-:W-:Y:S01]  /*b0f0*/  IMAD.X R20, R167, 0x1, R21.reuse, P4 ;  /* 0x00000001a7147824 */ /* 0x100fe200020e0615 */
[----:B------:R-:W-:Y:S02]  /*b100*/  IADD3 R14, P5, R18, R14, RZ ;  /* 0x0000000e120e7210 */ /* 0x000fe40007fbe0ff */
[----:B------:R-:W-:Y:S02]  /*b110*/  F2FP.F16.F32.PACK_AB R3, RZ, R10 ;  /* 0x0000000aff03723e */ /* 0x000fe400000000ff */
[C---:B------:R-:W-:Y:S02]  /*b120*/  LEA R10, P4, R154.reuse, R12, 0x1 ;  /* 0x0000000c9a0a7211 */ /* 0x040fe400078808ff */
[----:B------:R-:W-:Y:S02]  /*b130*/  PRMT R21, R3, 0x7610, R21 ;  /* 0x0000761003157816 */ /* 0x000fe40000000015 */
[----:B------:R-:W-:Y:S02]  /*b140*/  LEA.HI.X R11, R154, R13, R20, 0x1, P4 ;  /* 0x0000000d9a0b7211 */ /* 0x000fe400020f0c14 */
[----:B------:R-:W-:Y:S01]  /*b150*/  PRMT R3, R23, 0x7610, R3 ;  /* 0x0000761017037816 */ /* 0x000fe20000000003 */
[----:B------:R0:W-:Y:S01]  /*b160*/  @P2 STG.E.U16 desc[UR36][R8.64+0x2], R21 ;  /* 0x0000021508002986 */ /* 0x0001e2000c101524 */
[----:B------:R-:W-:Y:S05]  /*b170*/  @!P3 BRA `(.L_x_291) ;  /* 0x000000000004b947 */ /* 0x000fea0003800000 */
[----:B------:R2:W5:Y:S02]  /*b180*/  LDG.E.LTC128B.U16 R3, desc[UR36][R10.64] ;  /* 0x000000240a037981 */ /* 0x000564000c1e1520 */
.L_x_291:
[----:B------:R-:W-:Y:S05]  /*b190*/  BSYNC B1 ;  /* 0x0000000000017941 */ /* 0x000fea0003800000 */
.L_x_290:
[----:B--2--5:R-:W-:Y:S01]  /*b1a0*/  HADD2.F32 R11, -RZ, R3.H0_H0 ;  /* 0x20000003ff0b7230 */ /* 0x024fe20000004100 */
[----:B------:R-:W-:Y:S01]  /*b1b0*/  IADD3 R10, P2, R8, R160, RZ ;  /* 0x000000a0080a7210 */ /* 0x000fe20007f5e0ff */
[----:B------:R-:W-:Y:S01]  /*b1c0*/  IMAD.X R15, R19, 0x1, R167, P5 ;  /* 0x00000001130f7824 */ /* 0x000fe200028e06a7 */
[----:B------:R-:W-:Y:S01]  /*b1d0*/  ISETP.GT.AND P5, PT, R0, 0x1, P1 ;  /* 0x000000010000780c */ /* 0x000fe20000fa4270 */
[----:B------:R-:W-:Y:S01]  /*b1e0*/  BSSY B1, `(.L_x_292) ;  /* 0x000000c000017945 */ /* 0x000fe20003800000 */
[----:B------:R-:W-:Y:S01]  /*b1f0*/  FMUL R11, R11, R16 ;  /* 0x000000100b0b7220 */ /* 0x000fe20000400000 */
[----:B------:R-:W-:-:S04]  /*b200*/  IMAD.WIDE.U32 R22, R22, UR43, R14 ;  /* 0x0000002b16167c25 */ /* 0x000fc8000f8e000e */
[----:B------:R-:W-:Y:S01]  /*b210*/  FFMA R11, R26, R2, R11 ;  /* 0x000000021a0b7223 */ /* 0x000fe2000000000b */
[----:B------:R-:W-:Y:S01]  /*b220*/  IMAD.IADD R159, R159, 0x1, R23 ;  /* 0x000000019f9f7824 */ /* 0x000fe200078e0217 */
[----:B------:R-:W-:-:S03]  /*b230*/  LEA R12, P4, R22, R12, 0x1 ;  /* 0x0000000c160c7211 */ /* 0x000fc600078808ff */
[----:B------:R-:W-:Y:S01]  /*b240*/  F2FP.F16.F32.PACK_AB R14, RZ, R11 ;  /* 0x0000000bff0e723e */ /* 0x000fe200000000ff */
[----:B------:R-:W-:Y:S01]  /*b250*/  IMAD.X R11, R9, 0x1, R158, P2 ;  /* 0x00000001090b7824 */ /* 0x000fe200010e069e */
[----:B------:R-:W-:-:S04]  /*b260*/  LEA.HI.X R13, R22, R13, R159, 0x1, P4 ;  /* 0x0000000d160d7211 */ /* 0x000fc800020f0c9f */
[----:B------:R2:W-:Y:S01]  /*b270*/  @P3 STG.E.U16 desc[UR36][R10.64], R14 ;  /* 0x0000000e0a003986 */ /* 0x0005e2000c101524 */
[----:B------:R-:W-:Y:S05]  /*b280*/  @!P5 BRA `(.L_x_293) ;  /* 0x000000000004d947 */ /* 0x000fea0003800000 */
[----:B------:R3:W5:Y:S02]  /*b290*/  LDG.E.LTC128B.U16 R3, desc[UR36][R12.64+0x2] ;  /* 0x000002240c037981 */ /* 0x000764000c1e1520 */
.L_x_293:
[----:B------:R-:W-:Y:S05]  /*b2a0*/  BSYNC B1 ;  /* 0x0000000000017941 */ /* 0x000fea0003800000 */
.L_x_292:
[----:B-----5:R-:W-:Y:S01]  /*b2b0*/  HADD2.F32 R15, -RZ, R3.H0_H0 ;  /* 0x20000003ff0f7230 */ /* 0x020fe20000004100 */
[----:B------:R-:W-:Y:S01]  /*b2c0*/  ISETP.GT.AND P2, PT, R0, 0x8, P0 ;  /* 0x000000080000780c */ /* 0x000fe20000744270 */
[----:B------:R-:W-:Y:S03]  /*b2d0*/  BSSY B1, `(.L_x_294) ;  /* 0x0000007000017945 */ /* 0x000fe60003800000 */
[----:B--2---:R-:W-:-:S04]  /*b2e0*/  FMUL R14, R15, R16 ;  /* 0x000000100f0e7220 */ /* 0x004fc80000400000 */
[----:B------:R-:W-:-:S05]  /*b2f0*/  FFMA R14, R27, R2, R14 ;  /* 0x000000021b0e7223 */ /* 0x000fca000000000e */
[----:B------:R-:W-:-:S05]  /*b300*/  F2FP.F16.F32.PACK_AB R14, RZ, R14 ;  /* 0x0000000eff0e723e */ /* 0x000fca00000000ff */
[----:B------:R2:W-:Y:S01]  /*b310*/  @P5 STG.E.U16 desc[UR36][R10.64+0x2], R14 ;  /* 0x0000020e0a005986 */ /* 0x0005e2000c101524 */
[----:B------:R-:W-:Y:S05]  /*b320*/  @!P2 BRA `(.L_x_295) ;  /* 0x000000000004a947 */ /* 0x000fea0003800000 */
[----:B------:R4:W5:Y:S02]  /*b330*/  LDG.E.LTC128B.U16 R3, desc[UR36][R6.64+0x10] ;  /* 0x0000102406037981 */ /* 0x000964000c1e1520 */
.L_x_295:
[----:B------:R-:W-:Y:S05]  /*b340*/  BSYNC B1 ;  /* 0x0000000000017941 */ /* 0x000fea0003800000 */
.L_x_294:
[----:B--2--5:R-:W-:Y:S01]  /*b350*/  HADD2.F32 R11, -RZ, R3.H0_H0 ;  /* 0x20000003ff0b7230 */ /* 0x024fe20000004100 */
[----:B------:R-:W-:Y:S01]  /*b360*/  ISETP.GT.AND P3, PT, R0, 0x9, P0 ;  /* 0x000000090000780c */ /* 0x000fe20000764270 */
[----:B------:R-:W-:Y:S03]  /*b370*/  BSSY B1, `(.L_x_296) ;  /* 0x0000007000017945 */ /* 0x000fe60003800000 */
[----:B------:R-:W-:-:S04]  /*b380*/  FMUL R11, R11, R16 ;  /* 0x000000100b0b7220 */ /* 0x000fc80000400000 */
[----:B------:R-:W-:-:S05]  /*b390*/  FFMA R11, R28, R2, R11 ;  /* 0x000000021c0b7223 */ /* 0x000fca000000000b */
[----:B------:R-:W-:-:S05]  /*b3a0*/  F2FP.F16.F32.PACK_AB R11, RZ, R11 ;  /* 0x0000000bff0b723e */ /* 0x000fca00000000ff */
[----:B------:R2:W-:Y:S01]  /*b3b0*/  @P2 STG.E.U16 desc[UR36][R8.64+0x10], R11 ;  /* 0x0000100b08002986 */ /* 0x0005e2000c101524 */
[----:B------:R-:W-:Y:S05]  /*b3c0*/  @!P3 BRA `(.L_x_297) ;  /* 0x000000000004b947 */ /* 0x000fea0003800000 */
[----:B------:R0:W5:Y:S02]  /*b3d0*/  LDG.E.LTC128B.U16 R3, desc[UR36][R6.64+0x12] ;  /* 0x0000122406037981 */ /* 0x000164000c1e1520 */
.L_x_297:
[----:B------:R-:W-:Y:S05]  /*b3e0*/  BSYNC B1 ;  /* 0x0000000000017941 */ /* 0x000fea0003800000 */
.L_x_296:
        /* <DEDUP_REMOVED lines=9> */
.L_x_299:
[----:B------:R-:W-:Y:S05]  /*b480*/  BSYNC B1 ;  /* 0x0000000000017941 */ /* 0x000fea0003800000 */
.L_x_298:
[----:B-----5:R-:W-:Y:S01]  /*b490*/  HADD2.F32 R11, -RZ, R3.H0_H0 ;  /* 0x20000003ff0b7230 */ /* 0x020fe20000004100 */
[----:B--2---:R-:W-:Y:S01]  /*b4a0*/  IADD3 R10, P3, R160, R8, RZ ;  /* 0x00000008a00a7210 */ /* 0x004fe20007f7e0ff */
[----:B------:R-:W-:Y:S01]  /*b4b0*/  BSSY B1, `(.L_x_300) ;  /* 0x0000009000017945 */ /* 0x000fe20003800000 */
[----:B------:R-:W-:Y:S02]  /*b4c0*/  ISETP.GT.AND P2, PT, R0, 0x9, P1 ;  /* 0x000000090000780c */ /* 0x000fe40000f44270 */
[----:B------:R-:W-:-:S04]  /*b4d0*/  FMUL R11, R11, R16 ;  /* 0x000000100b0b7220 */ /* 0x000fc80000400000 */
[----:B------:R-:W-:-:S05]  /*b4e0*/  FFMA R11, R30, R2, R11 ;  /* 0x000000021e0b7223 */ /* 0x000fca000000000b */
[----:B------:R-:W-:Y:S02]  /*b4f0*/  F2FP.F16.F32.PACK_AB R14, RZ, R11 ;  /* 0x0000000bff0e723e */ /* 0x000fe400000000ff */
[----:B------:R-:W-:-:S05]  /*b500*/  IADD3.X R11, R158, R9, RZ, P3, !PT ;  /* 0x000000099e0b7210 */ /* 0x000fca0001ffe4ff */
[----:B------:R2:W-:Y:S01]  /*b510*/  @P4 STG.E.U16 desc[UR36][R10.64+0x10], R14 ;  /* 0x0000100e0a004986 */ /* 0x0005e2000c101524 */
[----:B------:R-:W-:Y:S05]  /*b520*/  @!P2 BRA `(.L_x_301) ;  /* 0x000000000004a947 */ /* 0x000fea0003800000 */
[----:B------:R0:W5:Y:S02]  /*b530*/  LDG.E.LTC128B.U16 R3, desc[UR36][R12.64+0x12] ;  /* 0x000012240c037981 */ /* 0x000164000c1e1520 */
.L_x_301:
[----:B------:R-:W-:Y:S05]  /*b540*/  BSYNC B1 ;  /* 0x0000000000017941 */ /* 0x000fea0003800000 */
.L_x_300:
[----:B--2--5:R-:W-:Y:S01]  /*b550*/  HADD2.F32 R11, -RZ, R3.H0_H0 ;  /* 0x20000003ff0b7230 */ /* 0x024fe20000004100 */
[----:B------:R-:W-:Y:S01]  /*b560*/  IADD3 R160, P3, P4, R160, R4, R161 ;  /* 0x00000004a0a07210 */ /* 0x000fe20007c7e0a1 */
[----:B------:R-:W-:Y:S01]  /*b570*/  BSSY B1, `(.L_x_302) ;  /* 0x0000009000017945 */ /* 0x000fe20003800000 */
[----:B------:R-:W-:Y:S02]  /*b580*/  ISETP.GT.AND P5, PT, R0, 0x10, P0 ;  /* 0x000000100000780c */ /* 0x000fe400007a4270 */
[----:B------:R-:W-:Y:S01]  /*b590*/  FMUL R10, R11, R16 ;  /* 0x000000100b0a7220 */ /* 0x000fe20000400000 */
[----:B------:R-:W-:-:S03]  /*b5a0*/  IADD3.X R161, R158, R5, R165, P3, P4 ;  /* 0x000000059ea17210 */ /* 0x000fc60001fe84a5 */
[----:B------:R-:W-:-:S05]  /*b5b0*/  FFMA R10, R31, R2, R10 ;  /* 0x000000021f0a7223 */ /* 0x000fca000000000a */
[----:B------:R-:W-:-:S05]  /*b5c0*/  F2FP.F16.F32.PACK_AB R10, RZ, R10 ;  /* 0x0000000aff0a723e */ /* 0x000fca00000000ff */
[----:B------:R2:W-:Y:S01]  /*b5d0*/  @P2 STG.E.U16 desc[UR36][R160.64+0x12], R10 ;  /* 0x0000120aa0002986 */ /* 0x0005e2000c101524 */
[----:B------:R-:W-:Y:S05]  /*b5e0*/  @!P5 BRA `(.L_x_303) ;  /* 0x000000000004d947 */ /* 0x000fea0003800000 */
[----:B------:R0:W5:Y:S02]  /*b5f0*/  LDG.E.LTC128B.U16 R3, desc[UR36][R6.64+0x20] ;  /* 0x0000202406037981 */ /* 0x000164000c1e1520 */
.L_x_303:
[----:B------:R-:W-:Y:S05]  /*b600*/  BSYNC B1 ;  /* 0x0000000000017941 */ /* 0x000fea0003800000 */
.L_x_302:
[----:B-----5:R-:W-:Y:S01]  /*b610*/  HADD2.F32 R5, -RZ, R3.H0_H0 ;  /* 0x20000003ff057230 */ /* 0x020fe20000004100 */
        /* <DEDUP_REMOVED lines=8> */
.L_x_305:
[----:B------:R-:W-:Y:S05]  /*b6a0*/  BSYNC B1 ;  /* 0x0000000000017941 */ /* 0x000fea0003800000 */
.L_x_304:
[----:B0----5:R-:W-:Y:S01]  /*b6b0*/  HADD2.F32 R5, -RZ, R3.H0_H0 ;  /* 0x20000003ff057230 */ /* 0x021fe20000004100 */
        /* <DEDUP_REMOVED lines=8> */
.L_x_307:
[----:B------:R-:W-:Y:S05]  /*b740*/  BSYNC B1 ;  /* 0x0000000000017941 */ /* 0x000fea0003800000 */
.L_x_306:
[----:B-----5:R-:W-:Y:S01]  /*b750*/  HADD2.F32 R5, -RZ, R3.H0_H0 ;  /* 0x20000003ff057230 */ /* 0x020fe20000004100 */
[----:B------:R-:W-:Y:S01]  /*b760*/  ISETP.GT.AND P2, PT, R0, 0x11, P1 ;  /* 0x000000110000780c */ /* 0x000fe20000f44270 */
[----:B0-----:R-:W-:Y:S01]  /*b770*/  @P3 IMAD.MOV.U32 R4, RZ, RZ, R160 ;  /* 0x000000ffff043224 */ /* 0x001fe200078e00a0 */
[----:B------:R-:W-:Y:S02]  /*b780*/  BSSY B1, `(.L_x_308) ;  /* 0x0000009000017945 */ /* 0x000fe40003800000 */
[----:B------:R-:W-:-:S04]  /*b790*/  FMUL R5, R5, R16 ;  /* 0x0000001005057220 */ /* 0x000fc80000400000 */
[----:B------:R-:W-:-:S05]  /*b7a0*/  FFMA R5, R34, R2, R5 ;  /* 0x0000000222057223 */ /* 0x000fca0000000005 */
[----:B------:R-:W-:-:S04]  /*b7b0*/  F2FP.F16.F32.PACK_AB R5, RZ, R5 ;  /* 0x00000005ff05723e */ /* 0x000fc800000000ff */
[----:B--2---:R-:W-:Y:S01]  /*b7c0*/  PRMT R10, R5, 0x7610, R10 ;  /* 0x00007610050a7816 */ /* 0x004fe2000000000a */
[----:B------:R-:W-:-:S05]  /*b7d0*/  @P3 IMAD.MOV.U32 R5, RZ, RZ, R161 ;  /* 0x000000ffff053224 */ /* 0x000fca00078e00a1 */
[----:B------:R0:W-:Y:S01]  /*b7e0*/  @P3 STG.E.U16 desc[UR36][R4.64+0x20], R10 ;  /* 0x0000200a04003986 */ /* 0x0001e2000c101524 */
[----:B------:R-:W-:Y:S05]  /*b7f0*/  @!P2 BRA `(.L_x_309) ;  /* 0x000000000004a947 */ /* 0x000fea0003800000 */
[----:B------:R2:W5:Y:S02]  /*b800*/  LDG.E.LTC128B.U16 R3, desc[UR36][R12.64+0x22] ;  /* 0x000022240c037981 */ /* 0x000564000c1e1520 */
.L_x_309:
[----:B------:R-:W-:Y:S05]  /*b810*/  BSYNC B1 ;  /* 0x0000000000017941 */ /* 0x000fea0003800000 */
.L_x_308:
[----:B0----5:R-:W-:Y:S01]  /*b820*/  HADD2.F32 R5, -RZ, R3.H0_H0 ;  /* 0x20000003ff057230 */ /* 0x021fe20000004100 */
[----:B------:R-:W-:Y:S01]  /*b830*/  ISETP.GT.AND P3, PT, R0, 0x18, P0 ;  /* 0x000000180000780c */ /* 0x000fe20000764270 */
[----:B------:R-:W-:Y:S03]  /*b840*/  BSSY B1, `(.L_x_310) ;  /* 0x000000a000017945 */ /* 0x000fe60003800000 */
[----:B------:R-:W-:Y:S01]  /*b850*/  FMUL R4, R5, R16 ;  /* 0x0000001005047220 */ /* 0x000fe20000400000 */
[----:B------:R-:W-:-:S03]  /*b860*/  @P2 IMAD.MOV.U32 R5, RZ, RZ, R161 ;  /* 0x000000ffff052224 */ /* 0x000fc600078e00a1 */
[----:B------:R-:W-:-:S05]  /*b870*/  FFMA R4, R35, R2, R4 ;  /* 0x0000000223047223 */ /* 0x000fca0000000004 */
[----:B------:R-:W-:-:S04]  /*b880*/  F2FP.F16.F32.PACK_AB R4, RZ, R4 ;  /* 0x00000004ff04723e */ /* 0x000fc800000000ff */
[----:B------:R-:W-:Y:S01]  /*b890*/  PRMT R10, R4, 0x7610, R10 ;  /* 0x00007610040a7816 */ /* 0x000fe2000000000a */
[----:B------:R-:W-:-:S05]  /*b8a0*/  @P2 IMAD.MOV.U32 R4, RZ, RZ, R160 ;  /* 0x000000ffff042224 */ /* 0x000fca00078e00a0 */
[----:B------:R0:W-:Y:S01]  /*b8b0*/  @P2 STG.E.U16 desc[UR36][R4.64+0x22], R10 ;  /* 0x0000220a04002986 */ /* 0x0001e2000c101524 */
[----:B------:R-:W-:Y:S05]  /*b8c0*/  @!P3 BRA `(.L_x_311) ;  /* 0x000000000004b947 */ /* 0x000fea0003800000 */
[----:B------:R0:W5:Y:S02]  /*b8d0*/  LDG.E.LTC128B.U16 R3, desc[UR36][R6.64+0x30] ;  /* 0x0000302406037981 */ /* 0x000164000c1e1520 */
.L_x_311:
[----:B------:R-:W-:Y:S05]  /*b8e0*/  BSYNC B1 ;  /* 0x0000000000017941 */ /* 0x000fea0003800000 */
.L_x_310:
        /* <DEDUP_REMOVED lines=9> */
.L_x_313:
[----:B------:R-:W-:Y:S05]  /*b980*/  BSYNC B1 ;  /* 0x0000000000017941 */ /* 0x000fea0003800000 */
.L_x_312:
        /* <DEDUP_REMOVED lines=9> */
.L_x_315:
[----:B------:R-:W-:Y:S05]  /*ba20*/  BSYNC B1 ;  /* 0x0000000000017941 */ /* 0x000fea0003800000 */
.L_x_314:
[----:B-----5:R-:W-:Y:S01]  /*ba30*/  HADD2.F32 R5, -RZ, R3.H0_H0 ;  /* 0x20000003ff057230 */ /* 0x020fe20000004100 */
[----:B------:R-:W-:Y:S01]  /*ba40*/  ISETP.GT.AND P2, PT, R0, 0x19, P1 ;  /* 0x000000190000780c */ /* 0x000fe20000f44270 */
[----:B0-----:R-:W-:Y:S01]  /*ba50*/  @P3 IMAD.MOV.U32 R4, RZ, RZ, R160 ;  /* 0x000000ffff043224 */ /* 0x001fe200078e00a0 */
[----:B------:R-:W-:Y:S02]  /*ba60*/  BSSY B1, `(.L_x_316) ;  /* 0x0000009000017945 */ /* 0x000fe40003800000 */
[----:B------:R-:W-:-:S04]  /*ba70*/  FMUL R5, R5, R16 ;  /* 0x0000001005057220 */ /* 0x000fc80000400000 */
[----:B------:R-:W-:-:S05]  /*ba80*/  FFMA R5, R38, R2, R5 ;  /* 0x0000000226057223 */ /* 0x000fca0000000005 */
[----:B------:R-:W-:-:S04]  /*ba90*/  F2FP.F16.F32.PACK_AB R5, RZ, R5 ;  /* 0x00000005ff05723e */ /* 0x000fc800000000ff */
[----:B------:R-:W-:Y:S02]  /*baa0*/  PRMT R10, R5, 0x7610, R10 ;  /* 0x00007610050a7816 */ /* 0x000fe4000000000a */
[----:B------:R-:W-:-:S05]  /*bab0*/  @P3 MOV R5, R161 ;  /* 0x000000a100053202 */ /* 0x000fca0000000f00 */
[----:B------:R0:W-:Y:S01]  /*bac0*/  @P3 STG.E.U16 desc[UR36][R4.64+0x30], R10 ;  /* 0x0000300a04003986 */ /* 0x0001e2000c101524 */
[----:B------:R-:W-:Y:S05]  /*bad0*/  @!P2 BRA `(.L_x_317) ;  /* 0x000000000004a947 */ /* 0x000fea0003800000 */
[----:B------:R0:W5:Y:S02]  /*bae0*/  LDG.E.LTC128B.U16 R3, desc[UR36][R12.64+0x32] ;  /* 0x000032240c037981 */ /* 0x000164000c1e1520 */
.L_x_317:
[----:B------:R-:W-:Y:S05]  /*baf0*/  BSYNC B1 ;  /* 0x0000000000017941 */ /* 0x000fea0003800000 */
.L_x_316:
        /* <DEDUP_REMOVED lines=12> */
.L_x_319:
[----:B------:R-:W-:Y:S05]  /*bbc0*/  BSYNC B1 ;  /* 0x0000000000017941 */ /* 0x000fea0003800000 */
.L_x_318:
        /* <DEDUP_REMOVED lines=9> */
.L_x_321:
[----:B------:R-:W-:Y:S05]  /*bc60*/  BSYNC B1 ;  /* 0x0000000000017941 */ /* 0x000fea0003800000 */
.L_x_320:
        /* <DEDUP_REMOVED lines=9> */
.L_x_323:
[----:B------:R-:W-:Y:S05]  /*bd00*/  BSYNC B1 ;  /* 0x0000000000017941 */ /* 0x000fea0003800000 */
.L_x_322:
[----:B-----5:R-:W-:Y:S01]  /*bd10*/  HADD2.F32 R5, -RZ, R3.H0_H0 ;  /* 0x20000003ff057230 */ /* 0x020fe20000004100 */
[----:B------:R-:W-:Y:S01]  /*bd20*/  ISETP.GT.AND P2, PT, R0, 0x21, P1 ;  /* 0x000000210000780c */ /* 0x000fe20000f44270 */
[----:B0-----:R-:W-:Y:S01]  /*bd30*/  @P3 IMAD.MOV.U32 R4, RZ, RZ, R160 ;  /* 0x000000ffff043224 */ /* 0x001fe200078e00a0 */
[----:B------:R-:W-:Y:S02]  /*bd40*/  BSSY B1, `(.L_x_324) ;  /* 0x0000009000017945 */ /* 0x000fe40003800000 */
[----:B------:R-:W-:-:S04]  /*bd50*/  FMUL R5, R5, R16 ;  /* 0x0000001005057220 */ /* 0x000fc80000400000 */
[----:B------:R-:W-:-:S05]  /*bd60*/  FFMA R5, R42, R2, R5 ;  /* 0x000000022a057223 */ /* 0x000fca0000000005 */
[----:B------:R-:W-:-:S04]  /*bd70*/  F2FP.F16.F32.PACK_AB R5, RZ, R5 ;  /* 0x00000005ff05723e */ /* 0x000fc800000000ff */
[----:B------:R-:W-:Y:S01]  /*bd80*/  PRMT R10, R5, 0x7610, R10 ;  /* 0x00007610050a7816 */ /* 0x000fe2000000000a */
[----:B------:R-:W-:-:S05]  /*bd90*/  @P3 IMAD.MOV.U32 R5, RZ, RZ, R161 ;  /* 0x000000ffff053224 */ /* 0x000fca00078e00a1 */
[----:B------:R0:W-:Y:S01]  /*bda0*/  @P3 STG.E.U16 desc[UR36][R4.64+0x40], R10 ;  /* 0x0000400a04003986 */ /* 0x0001e2000c101524 */
[----:B------:R-:W-:Y:S05]  /*bdb0*/  @!P2 BRA `(.L_x_325) ;  /* 0x000000000004a947 */ /* 0x000fea0003800000 */
[----:B------:R0:W5:Y:S02]  /*bdc0*/  LDG.E.LTC128B.U16 R3, desc[UR36][R12.64+0x42] ;  /* 0x000042240c037981 */ /* 0x000164000c1e1520 */
.L_x_325:
[----:B------:R-:W-:Y:S05]  /*bdd0*/  BSYNC B1 ;  /* 0x0000000000017941 */ /* 0x000fea0003800000 */
.L_x_324:
[----:B0----5:R-:W-:Y:S01]  /*bde0*/  HADD2.F32 R5, -RZ, R3.H0_H0 ;  /* 0x20000003ff057230 */ /* 0x021fe20000004100 */
[----:B------:R-:W-:Y:S01]  /*bdf0*/  ISETP.GT.AND P3, PT, R0, 0x28, P0 ;  /* 0x000000280000780c */ /* 0x000fe20000764270 */
[----:B------:R-:W-:Y:S03]  /*be00*/  BSSY B1, `(.L_x_326) ;  /* 0x000000a000017945 */ /* 0x000fe60003800000 */
[----:B------:R-:W-:Y:S01]  /*be10*/  FMUL R4, R5, R16 ;  /* 0x0000001005047220 */ /* 0x000fe20000400000 */
[----:B------:R-:W-:-:S03]  /*be20*/  @P2 MOV R5, R161 ;  /* 0x000000a100052202 */ /* 0x000fc60000000f00 */
[----:B------:R-:W-:-:S05]  /*be30*/  FFMA R4, R43, R2, R4 ;  /* 0x000000022b047223 */ /* 0x000fca0000000004 */
[----:B------:R-:W-:-:S04]  /*be40*/  F2FP.F16.F32.PACK_AB R4, RZ, R4 ;  /* 0x00000004ff04723e */ /* 0x000fc800000000ff */
[----:B------:R-:W-:Y:S01]  /*be50*/  PRMT R10, R4, 0x7610, R10 ;  /* 0x00007610040a7816 */ /* 0x000fe2000000000a */
[----:B------:R-:W-:-:S05]  /*be60*/  @P2 IMAD.MOV.U32 R4, RZ, RZ, R160 ;  /* 0x000000ffff042224 */ /* 0x000fca00078e00a0 */
[----:B------:R0:W-:Y:S01]  /*be70*/  @P2 STG.E.U16 desc[UR36][R4.64+0x42], R10 ;  /* 0x0000420a04002986 */ /* 0x0001e2000c101524 */
[----:B------:R-:W-:Y:S05]  /*be80*/  @!P3 BRA `(.L_x_327) ;  /* 0x000000000004b947 */ /* 0x000fea0003800000 */
[----:B------:R0:W5:Y:S02]  /*be90*/  LDG.E.LTC128B.U16 R3, desc[UR36][R6.64+0x50] ;  /* 0x0000502406037981 */ /* 0x000164000c1e1520 */
.L_x_327:
[----:B------:R-:W-:Y:S05]  /*bea0*/  BSYNC B1 ;  /* 0x0000000000017941 */ /* 0x000fea0003800000 */
.L_x_326:
        /* <DEDUP_REMOVED lines=9> */
.L_x_329:
[----:B------:R-:W-:Y:S05]  /*bf40*/  BSYNC B1 ;  /* 0x0000000000017941 */ /* 0x000fea0003800000 */
.L_x_328:
        /* <DEDUP_REMOVED lines=9> */
.L_x_331:
[----:B------:R-:W-:Y:S05]  /*bfe0*/  BSYNC B1 ;  /* 0x0000000000017941 */ /* 0x000fea0003800000 */
.L_x_330:
        /* <DEDUP_REMOVED lines=12> */
.L_x_333:
[----:B------:R-:W-:Y:S05]  /*c0b0*/  BSYNC B1 ;  /* 0x0000000000017941 */ /* 0x000fea0003800000 */
.L_x_332:
        /* <DEDUP_REMOVED lines=12> */
.L_x_335:
[----:B------:R-:W-:Y:S05]  /*c180*/  BSYNC B1 ;  /* 0x0000000000017941 */ /* 0x000fea0003800000 */
.L_x_334:
        /* <DEDUP_REMOVED lines=9> */
.L_x_337:
[----:B------:R-:W-:Y:S05]  /*c220*/  BSYNC B1 ;  /* 0x0000000000017941 */ /* 0x000fea0003800000 */
.L_x_336:
        /* <DEDUP_REMOVED lines=9> */
.L_x_339:
[----:B------:R-:W-:Y:S05]  /*c2c0*/  BSYNC B1 ;  /* 0x0000000000017941 */ /* 0x000fea0003800000 */
.L_x_338:
        /* <DEDUP_REMOVED lines=12> */
.L_x_341:
[----:B------:R-:W-:Y:S05]  /*c390*/  BSYNC B1 ;  /* 0x0000000000017941 */ /* 0x000fea0003800000 */
.L_x_340:
        /* <DEDUP_REMOVED lines=12> */
.L_x_343:
[----:B------:R-:W-:Y:S05]  /*c460*/  BSYNC B1 ;  /* 0x0000000000017941 */ /* 0x000fea0003800000 */
.L_x_342:
        /* <DEDUP_REMOVED lines=9> */
.L_x_345:
[----:B------:R-:W-:Y:S05]  /*c500*/  BSYNC B1 ;  /* 0x0000000000017941 */ /* 0x000fea0003800000 */
.L_x_344:
        /* <DEDUP_REMOVED lines=9> */
.L_x_347:
[----:B------:R-:W-:Y:S05]  /*c5a0*/  BSYNC B1 ;  /* 0x0000000000017941 */ /* 0x000fea0003800000 */
.L_x_346:
        /* <DEDUP_REMOVED lines=12> */
.L_x_349:
[----:B------:R-:W-:Y:S05]  /*c670*/  BSYNC B1 ;  /* 0x0000000000017941 */ /* 0x000fea0003800000 */
.L_x_348:
        /* <DEDUP_REMOVED lines=12> */
.L_x_351:
[----:B------:R-:W-:Y:S05]  /*c740*/  BSYNC B1 ;  /* 0x0000000000017941 */ /* 0x000fea0003800000 */
.L_x_350:
        /* <DEDUP_REMOVED lines=9> */
.L_x_353:
[----:B------:R-:W-:Y:S05]  /*c7e0*/  BSYNC B1 ;  /* 0x0000000000017941 */ /* 0x000fea0003800000 */
.L_x_352:
        /* <DEDUP_REMOVED lines=9> */
.L_x_355:
[----:B------:R-:W-:Y:S05]  /*c880*/  BSYNC B1 ;  /* 0x0000000000017941 */ /* 0x000fea0003800000 */
.L_x_354:
        /* <DEDUP_REMOVED lines=12> */
.L_x_357:
[----:B------:R-:W-:Y:S05]  /*c950*/  BSYNC B1 ;  /* 0x0000000000017941 */ /* 0x000fea0003800000 */
.L_x_356:
        /* <DEDUP_REMOVED lines=12> */
.L_x_359:
[----:B------:R-:W-:Y:S05]  /*ca20*/  BSYNC B1 ;  /* 0x0000000000017941 */ /* 0x000fea0003800000 */
.L_x_358:
        /* <DEDUP_REMOVED lines=9> */
.L_x_361:
[----:B------:R-:W-:Y:S05]  /*cac0*/  BSYNC B1 ;  /* 0x0000000000017941 */ /* 0x000fea0003800000 */
.L_x_360:
        /* <DEDUP_REMOVED lines=9> */
.L_x_363:
[----:B------:R-:W-:Y:S05]  /*cb60*/  BSYNC B1 ;  /* 0x0000000000017941 */ /* 0x000fea0003800000 */
.L_x_362:
        /* <DEDUP_REMOVED lines=12> */
.L_x_365:
[----:B------:R-:W-:Y:S05]  /*cc30*/  BSYNC B1 ;  /* 0x0000000000017941 */ /* 0x000fea0003800000 */
.L_x_364:
        /* <DEDUP_REMOVED lines=12> */
.L_x_367:
[----:B------:R-:W-:Y:S05]  /*cd00*/  BSYNC B1 ;  /* 0x0000000000017941 */ /* 0x000fea0003800000 */
.L_x_366:
        /* <DEDUP_REMOVED lines=9> */
.L_x_369:
[----:B------:R-:W-:Y:S05]  /*cda0*/  BSYNC B1 ;  /* 0x0000000000017941 */ /* 0x000fea0003800000 */
.L_x_368:
        /* <DEDUP_REMOVED lines=9> */
.L_x_371:
[----:B------:R-:W-:Y:S05]  /*ce40*/  BSYNC B1 ;  /* 0x0000000000017941 */ /* 0x000fea0003800000 */
.L_x_370:
        /* <DEDUP_REMOVED lines=12> */
.L_x_373:
[----:B------:R-:W-:Y:S05]  /*cf10*/  BSYNC B1 ;  /* 0x0000000000017941 */ /* 0x000fea0003800000 */
.L_x_372:
        /* <DEDUP_REMOVED lines=12> */
.L_x_375:
[----:B------:R-:W-:Y:S05]  /*cfe0*/  BSYNC B1 ;  /* 0x0000000000017941 */ /* 0x000fea0003800000 */
.L_x_374:
        /* <DEDUP_REMOVED lines=9> */
.L_x_377:
[----:B------:R-:W-:Y:S05]  /*d080*/  BSYNC B1 ;  /* 0x0000000000017941 */ /* 0x000fea0003800000 */
.L_x_376:
        /* <DEDUP_REMOVED lines=9> */
.L_x_379:
[----:B------:R-:W-:Y:S05]  /*d120*/  BSYNC B1 ;  /* 0x0000000000017941 */ /* 0x000fea0003800000 */
.L_x_378:
        /* <DEDUP_REMOVED lines=12> */
.L_x_381:
[----:B------:R-:W-:Y:S05]  /*d1f0*/  BSYNC B1 ;  /* 0x0000000000017941 */ /* 0x000fea0003800000 */
.L_x_380:
        /* <DEDUP_REMOVED lines=12> */
.L_x_383:
[----:B------:R-:W-:Y:S05]  /*d2c0*/  BSYNC B1 ;  /* 0x0000000000017941 */ /* 0x000fea0003800000 */
.L_x_382:
        /* <DEDUP_REMOVED lines=9> */
.L_x_385:
[----:B------:R-:W-:Y:S05]  /*d360*/  BSYNC B1 ;  /* 0x0000000000017941 */ /* 0x000fea0003800000 */
.L_x_384:
        /* <DEDUP_REMOVED lines=9> */
.L_x_387:
[----:B------:R-:W-:Y:S05]  /*d400*/  BSYNC B1 ;  /* 0x0000000000017941 */ /* 0x000fea0003800000 */
.L_x_386:
        /* <DEDUP_REMOVED lines=12> */
.L_x_389:
[----:B------:R-:W-:Y:S05]  /*d4d0*/  BSYNC B1 ;  /* 0x0000000000017941 */ /* 0x000fea0003800000 */
.L_x_388:
        /* <DEDUP_REMOVED lines=12> */
.L_x_391:
[----:B------:R-:W-:Y:S05]  /*d5a0*/  BSYNC B1 ;  /* 0x0000000000017941 */ /* 0x000fea0003800000 */
.L_x_390:
        /* <DEDUP_REMOVED lines=9> */
.L_x_393:
[----:B------:R-:W-:Y:S05]  /*d640*/  BSYNC B1 ;  /* 0x0000000000017941 */ /* 0x000fea0003800000 */
.L_x_392:
        /* <DEDUP_REMOVED lines=9> */
.L_x_395:
[----:B------:R-:W-:Y:S05]  /*d6e0*/  BSYNC B1 ;  /* 0x0000000000017941 */ /* 0x000fea0003800000 */
.L_x_394:
        /* <DEDUP_REMOVED lines=12> */
.L_x_397:
[----:B------:R-:W-:Y:S05]  /*d7b0*/  BSYNC B1 ;  /* 0x0000000000017941 */ /* 0x000fea0003800000 */
.L_x_396:
        /* <DEDUP_REMOVED lines=12> */
.L_x_399:
[----:B------:R-:W-:Y:S05]  /*d880*/  BSYNC B1 ;  /* 0x0000000000017941 */ /* 0x000fea0003800000 */
.L_x_398:
        /* <DEDUP_REMOVED lines=9> */
.L_x_401:
[----:B------:R-:W-:Y:S05]  /*d920*/  BSYNC B1 ;  /* 0x0000000000017941 */ /* 0x000fea0003800000 */
.L_x_400:
        /* <DEDUP_REMOVED lines=9> */
.L_x_403:
[----:B------:R-:W-:Y:S05]  /*d9c0*/  BSYNC B1 ;  /* 0x0000000000017941 */ /* 0x000fea0003800000 */
.L_x_402:
        /* <DEDUP_REMOVED lines=12> */
.L_x_405:
[----:B------:R-:W-:Y:S05]  /*da90*/  BSYNC B1 ;  /* 0x0000000000017941 */ /* 0x000fea0003800000 */
.L_x_404:
        /* <DEDUP_REMOVED lines=12> */
.L_x_407:
[----:B------:R-:W-:Y:S05]  /*db60*/  BSYNC B1 ;  /* 0x0000000000017941 */ /* 0x000fea0003800000 */
.L_x_406:
        /* <DEDUP_REMOVED lines=9> */
.L_x_409:
[----:B------:R-:W-:Y:S05]  /*dc00*/  BSYNC B1 ;  /* 0x0000000000017941 */ /* 0x000fea0003800000 */
.L_x_408:
        /* <DEDUP_REMOVED lines=9> */
.L_x_411:
[----:B------:R-:W-:Y:S05]  /*dca0*/  BSYNC B1 ;  /* 0x0000000000017941 */ /* 0x000fea0003800000 */
.L_x_410:
        /* <DEDUP_REMOVED lines=12> */
.L_x_413:
[----:B------:R-:W-:Y:S05]  /*dd70*/  BSYNC B1 ;  /* 0x0000000000017941 */ /* 0x000fea0003800000 */
.L_x_412:
        /* <DEDUP_REMOVED lines=12> */
.L_x_415:
[----:B------:R-:W-:Y:S05]  /*de40*/  BSYNC B1 ;  /* 0x0000000000017941 */ /* 0x000fea0003800000 */
.L_x_414:
        /* <DEDUP_REMOVED lines=9> */
.L_x_417:
[----:B------:R-:W-:Y:S05]  /*dee0*/  BSYNC B1 ;  /* 0x0000000000017941 */ /* 0x000fea0003800000 */
.L_x_416:
        /* <DEDUP_REMOVED lines=9> */
.L_x_419:
[----:B------:R-:W-:Y:S05]  /*df80*/  BSYNC B1 ;  /* 0x0000000000017941 */ /* 0x000fea0003800000 */
.L_x_418:
        /* <DEDUP_REMOVED lines=12> */
.L_x_421:
[----:B------:R-:W-:Y:S05]  /*e050*/  BSYNC B1 ;  /* 0x0000000000017941 */ /* 0x000fea0003800000 */
.L_x_420:
        /* <DEDUP_REMOVED lines=12> */
.L_x_423:
[----:B------:R-:W-:Y:S05]  /*e120*/  BSYNC B1 ;  /* 0x0000000000017941 */ /* 0x000fea0003800000 */
.L_x_422:
        /* <DEDUP_REMOVED lines=9> */
.L_x_425:
[----:B------:R-:W-:Y:S05]  /*e1c0*/  BSYNC B1 ;  /* 0x0000000000017941 */ /* 0x000fea0003800000 */
.L_x_424:
        /* <DEDUP_REMOVED lines=9> */
.L_x_427:
[----:B------:R-:W-:Y:S05]  /*e260*/  BSYNC B1 ;  /* 0x0000000000017941 */ /* 0x000fea0003800000 */
.L_x_426:
        /* <DEDUP_REMOVED lines=12> */
.L_x_429:
[----:B------:R-:W-:Y:S05]  /*e330*/  BSYNC B1 ;  /* 0x0000000000017941 */ /* 0x000fea0003800000 */
.L_x_428:
        /* <DEDUP_REMOVED lines=12> */
.L_x_431:
[----:B------:R-:W-:Y:S05]  /*e400*/  BSYNC B1 ;  /* 0x0000000000017941 */ /* 0x000fea0003800000 */
.L_x_430:
        /* <DEDUP_REMOVED lines=9> */
.L_x_433:
[----:B------:R-:W-:Y:S05]  /*e4a0*/  BSYNC B1 ;  /* 0x0000000000017941 */ /* 0x000fea0003800000 */
.L_x_432:
        /* <DEDUP_REMOVED lines=9> */
.L_x_435:
[----:B------:R-:W-:Y:S05]  /*e540*/  BSYNC B1 ;  /* 0x0000000000017941 */ /* 0x000fea0003800000 */
.L_x_434:
        /* <DEDUP_REMOVED lines=12> */
.L_x_437:
[----:B------:R-:W-:Y:S05]  /*e610*/  BSYNC B1 ;  /* 0x0000000000017941 */ /* 0x000fea0003800000 */
.L_x_436:
        /* <DEDUP_REMOVED lines=12> */
.L_x_439:
[----:B------:R-:W-:Y:S05]  /*e6e0*/  BSYNC B1 ;  /* 0x0000000000017941 */ /* 0x000fea0003800000 */
.L_x_438:
        /* <DEDUP_REMOVED lines=9> */
.L_x_441:
[----:B------:R-:W-:Y:S05]  /*e780*/  BSYNC B1 ;  /* 0x0000000000017941 */ /* 0x000fea0003800000 */
.L_x_440:
        /* <DEDUP_REMOVED lines=9> */
.L_x_443:
[----:B------:R-:W-:Y:S05]  /*e820*/  BSYNC B1 ;  /* 0x0000000000017941 */ /* 0x000fea0003800000 */
.L_x_442:
        /* <DEDUP_REMOVED lines=12> */
.L_x_445:
[----:B------:R-:W-:Y:S05]  /*e8f0*/  BSYNC B1 ;  /* 0x0000000000017941 */ /* 0x000fea0003800000 */
.L_x_444:
        /* <DEDUP_REMOVED lines=12> */
.L_x_447:
[----:B------:R-:W-:Y:S05]  /*e9c0*/  BSYNC B1 ;  /* 0x0000000000017941 */ /* 0x000fea0003800000 */
.L_x_446:
        /* <DEDUP_REMOVED lines=9> */
.L_x_449:
[----:B------:R-:W-:Y:S05]  /*ea60*/  BSYNC B1 ;  /* 0x0000000000017941 */ /* 0x000fea0003800000 */
.L_x_448:
        /* <DEDUP_REMOVED lines=9> */
.L_x_451:
[----:B------:R-:W-:Y:S05]  /*eb00*/  BSYNC B1 ;  /* 0x0000000000017941 */ /* 0x000fea0003800000 */
.L_x_450:
        /* <DEDUP_REMOVED lines=12> */
.L_x_453:
[----:B------:R-:W-:Y:S05]  /*ebd0*/  BSYNC B1 ;  /* 0x0000000000017941 */ /* 0x000fea0003800000 */
.L_x_452:
        /* <DEDUP_REMOVED lines=12> */
.L_x_455:
[----:B------:R-:W-:Y:S05]  /*eca0*/  BSYNC B1 ;  /* 0x0000000000017941 */ /* 0x000fea0003800000 */
.L_x_454:
        /* <DEDUP_REMOVED lines=9> */
.L_x_457:
[----:B------:R-:W-:Y:S05]  /*ed40*/  BSYNC B1 ;  /* 0x0000000000017941 */ /* 0x000fea0003800000 */
.L_x_456:
        /* <DEDUP_REMOVED lines=9> */
.L_x_459:
[----:B------:R-:W-:Y:S05]  /*ede0*/  BSYNC B1 ;  /* 0x0000000000017941 */ /* 0x000fea0003800000 */
.L_x_458:
        /* <DEDUP_REMOVED lines=12> */
.L_x_461:
[----:B------:R-:W-:Y:S05]  /*eeb0*/  BSYNC B1 ;  /* 0x0000000000017941 */ /* 0x000fea0003800000 */
.L_x_460:
        /* <DEDUP_REMOVED lines=12> */
.L_x_463:
[----:B------:R-:W-:Y:S05]  /*ef80*/  BSYNC B1 ;  /* 0x0000000000017941 */ /* 0x000fea0003800000 */
.L_x_462:
        /* <DEDUP_REMOVED lines=9> */
.L_x_465:
[----:B------:R-:W-:Y:S05]  /*f020*/  BSYNC B1 ;  /* 0x0000000000017941 */ /* 0x000fea0003800000 */
.L_x_464:
        /* <DEDUP_REMOVED lines=9> */
.L_x_467:
[----:B------:R-:W-:Y:S05]  /*f0c0*/  BSYNC B1 ;  /* 0x0000000000017941 */ /* 0x000fea0003800000 */
.L_x_466:
        /* <DEDUP_REMOVED lines=12> */
.L_x_469:
[----:B------:R-:W-:Y:S05]  /*f190*/  BSYNC B1 ;  /* 0x0000000000017941 */ /* 0x000fea0003800000 */
.L_x_468:
        /* <DEDUP_REMOVED lines=12> */
.L_x_471:
[----:B------:R-:W-:Y:S05]  /*f260*/  BSYNC B1 ;  /* 0x0000000000017941 */ /* 0x000fea0003800000 */
.L_x_470:
        /* <DEDUP_REMOVED lines=9> */
.L_x_473:
[----:B------:R-:W-:Y:S05]  /*f300*/  BSYNC B1 ;  /* 0x0000000000017941 */ /* 0x000fea0003800000 */
.L_x_472:
        /* <DEDUP_REMOVED lines=9> */
.L_x_475:
[----:B------:R-:W-:Y:S05]  /*f3a0*/  BSYNC B1 ;  /* 0x0000000000017941 */ /* 0x000fea0003800000 */
.L_x_474:
        /* <DEDUP_REMOVED lines=12> */
.L_x_477:
[----:B------:R-:W-:Y:S05]  /*f470*/  BSYNC B1 ;  /* 0x0000000000017941 */ /* 0x000fea0003800000 */
.L_x_476:
        /* <DEDUP_REMOVED lines=12> */
.L_x_479:
[----:B------:R-:W-:Y:S05]  /*f540*/  BSYNC B1 ;  /* 0x0000000000017941 */ /* 0x000fea0003800000 */
.L_x_478:
        /* <DEDUP_REMOVED lines=9> */
.L_x_481:
[----:B------:R-:W-:Y:S05]  /*f5e0*/  BSYNC B1 ;  /* 0x0000000000017941 */ /* 0x000fea0003800000 */
.L_x_480:
        /* <DEDUP_REMOVED lines=9> */
.L_x_483:
[----:B------:R-:W-:Y:S05]  /*f680*/  BSYNC B1 ;  /* 0x0000000000017941 */ /* 0x000fea0003800000 */
.L_x_482:
        /* <DEDUP_REMOVED lines=12> */
.L_x_485:
[----:B------:R-:W-:Y:S05]  /*f750*/  BSYNC B1 ;  /* 0x0000000000017941 */ /* 0x000fea0003800000 */
.L_x_484:
        /* <DEDUP_REMOVED lines=12> */
.L_x_487:
[----:B------:R-:W-:Y:S05]  /*f820*/  BSYNC B1 ;  /* 0x0000000000017941 */ /* 0x000fea0003800000 */
.L_x_486:
        /* <DEDUP_REMOVED lines=9> */
.L_x_489:
[----:B------:R-:W-:Y:S05]  /*f8c0*/  BSYNC B1 ;  /* 0x0000000000017941 */ /* 0x000fea0003800000 */
.L_x_488:
        /* <DEDUP_REMOVED lines=9> */
.L_x_491:
[----:B------:R-:W-:Y:S05]  /*f960*/  BSYNC B1 ;  /* 0x0000000000017941 */ /* 0x000fea0003800000 */
.L_x_490:
        /* <DEDUP_REMOVED lines=12> */
.L_x_493:
[----:B------:R-:W-:Y:S05]  /*fa30*/  BSYNC B1 ;  /* 0x0000000000017941 */ /* 0x000fea0003800000 */
.L_x_492:
        /* <DEDUP_REMOVED lines=12> */
.L_x_495:
[----:B------:R-:W-:Y:S05]  /*fb00*/  BSYNC B1 ;  /* 0x0000000000017941 */ /* 0x000fea0003800000 */
.L_x_494:
        /* <DEDUP_REMOVED lines=9> */
.L_x_497:
[----:B------:R-:W-:Y:S05]  /*fba0*/  BSYNC B1 ;  /* 0x0000000000017941 */ /* 0x000fea0003800000 */
.L_x_496:
        /* <DEDUP_REMOVED lines=9> */
.L_x_499:
[----:B------:R-:W-:Y:S05]  /*fc40*/  BSYNC B1 ;  /* 0x0000000000017941 */ /* 0x000fea0003800000 */
.L_x_498:
        /* <DEDUP_REMOVED lines=12> */
.L_x_501:
[----:B------:R-:W-:Y:S05]  /*fd10*/  BSYNC B1 ;  /* 0x0000000000017941 */ /* 0x000fea0003800000 */
.L_x_500:
        /* <DEDUP_REMOVED lines=12> */
.L_x_503:
[----:B------:R-:W-:Y:S05]  /*fde0*/  BSYNC B1 ;  /* 0x0000000000017941 */ /* 0x000fea0003800000 */
.L_x_502:
        /* <DEDUP_REMOVED lines=9> */
.L_x_505:
[----:B------:R-:W-:Y:S05]  /*fe80*/  BSYNC B1 ;  /* 0x0000000000017941 */ /* 0x000fea0003800000 */
.L_x_504:
        /* <DEDUP_REMOVED lines=9> */
.L_x_507:
[----:B------:R-:W-:Y:S05]  /*ff20*/  BSYNC B1 ;  /* 0x0000000000017941 */ /* 0x000fea0003800000 */
.L_x_506:
        /* <DEDUP_REMOVED lines=12> */
.L_x_509:
[----:B------:R-:W-:Y:S05]  /*fff0*/  BSYNC B1 ;  /* 0x0000000000017941 */ /* 0x000fea0003800000 */
.L_x_508:
        /* <DEDUP_REMOVED lines=12> */
.L_x_511:
[----:B------:R-:W-:Y:S05]  /*100c0*/  BSYNC B1 ;  /* 0x0000000000017941 */ /* 0x000fea0003800000 */
.L_x_510:
        /* <DEDUP_REMOVED lines=9> */
.L_x_513:
[----:B------:R-:W-:Y:S05]  /*10160*/  BSYNC B1 ;  /* 0x0000000000017941 */ /* 0x000fea0003800000 */
.L_x_512:
        /* <DEDUP_REMOVED lines=9> */
.L_x_515:
[----:B------:R-:W-:Y:S05]  /*10200*/  BSYNC B1 ;  /* 0x0000000000017941 */ /* 0x000fea0003800000 */
.L_x_514:
        /* <DEDUP_REMOVED lines=12> */
.L_x_517:
[----:B------:R-:W-:Y:S05]  /*102d0*/  BSYNC B1 ;  /* 0x0000000000017941 */ /* 0x000fea0003800000 */
.L_x_516:
        /* <DEDUP_REMOVED lines=12> */
.L_x_519:
[----:B------:R-:W-:Y:S05]  /*103a0*/  BSYNC B1 ;  /* 0x0000000000017941 */ /* 0x000fea0003800000 */
.L_x_518:
        /* <DEDUP_REMOVED lines=9> */
.L_x_521:
[----:B------:R-:W-:Y:S05]  /*10440*/  BSYNC B1 ;  /* 0x0000000000017941 */ /* 0x000fea0003800000 */
.L_x_520:
        /* <DEDUP_REMOVED lines=9> */
.L_x_523:
[----:B------:R-:W-:Y:S05]  /*104e0*/  BSYNC B1 ;  /* 0x0000000000017941 */ /* 0x000fea0003800000 */
.L_x_522:
        /* <DEDUP_REMOVED lines=12> */
.L_x_525:
[----:B------:R-:W-:Y:S05]  /*105b0*/  BSYNC B1 ;  /* 0x0000000000017941 */ /* 0x000fea0003800000 */
.L_x_524:
        /* <DEDUP_REMOVED lines=12> */
.L_x_527:
[----:B------:R-:W-:Y:S05]  /*10680*/  BSYNC B1 ;  /* 0x0000000000017941 */ /* 0x000fea0003800000 */
.L_x_526:
        /* <DEDUP_REMOVED lines=9> */
.L_x_529:
[----:B------:R-:W-:Y:S05]  /*10720*/  BSYNC B1 ;  /* 0x0000000000017941 */ /* 0x000fea0003800000 */
.L_x_528:
        /* <DEDUP_REMOVED lines=9> */
.L_x_531:
[----:B------:R-:W-:Y:S05]  /*107c0*/  BSYNC B1 ;  /* 0x0000000000017941 */ /* 0x000fea0003800000 */
.L_x_530:
        /* <DEDUP_REMOVED lines=12> */
.L_x_533:
[----:B------:R-:W-:Y:S05]  /*10890*/  BSYNC B1 ;  /* 0x0000000000017941 */ /* 0x000fea0003800000 */
.L_x_532:
        /* <DEDUP_REMOVED lines=12> */
.L_x_535:
[----:B------:R-:W-:Y:S05]  /*10960*/  BSYNC B1 ;  /* 0x0000000000017941 */ /* 0x000fea0003800000 */
.L_x_534:
        /* <DEDUP_REMOVED lines=9> */
.L_x_537:
[----:B------:R-:W-:Y:S05]  /*10a00*/  BSYNC B1 ;  /* 0x0000000000017941 */ /* 0x000fea0003800000 */
.L_x_536:
        /* <DEDUP_REMOVED lines=9> */
.L_x_539:
[----:B------:R-:W-:Y:S05]  /*10aa0*/  BSYNC B1 ;  /* 0x0000000000017941 */ /* 0x000fea0003800000 */
.L_x_538:
[----:B-----5:R-:W-:Y:S01]  /*10ab0*/  HADD2.F32 R5, -RZ, R3.H0_H0 ;  /* 0x20000003ff057230 */ /* 0x020fe20000004100 */
[----:B------:R-:W-:Y:S01]  /*10ac0*/  ISETP.GT.AND P1, PT, R0, 0xf9, P1 ;  /* 0x000000f90000780c */ /* 0x000fe20000f24270 */
[----:B0-----:R-:W-:Y:S01]  /*10ad0*/  @P2 IMAD.MOV.U32 R4, RZ, RZ, R160 ;  /* 0x000000ffff042224 */ /* 0x001fe200078e00a0 */
[----:B------:R-:W-:Y:S02]  /*10ae0*/  BSSY B1, `(.L_x_540) ;  /* 0x0000009000017945 */ /* 0x000fe40003800000 */
[----:B------:R-:W-:-:S04]  /*10af0*/  FMUL R5, R5, R16 ;  /* 0x0000001005057220 */ /* 0x000fc80000400000 */
[----:B------:R-:W-:-:S05]  /*10b00*/  FFMA R5, R150, R2, R5 ;  /* 0x0000000296057223 */ /* 0x000fca0000000005 */
[----:B------:R-:W-:-:S04]  /*10b10*/  F2FP.F16.F32.PACK_AB R5, RZ, R5 ;  /* 0x00000005ff05723e */ /* 0x000fc800000000ff */
[----:B-1--4-:R-:W-:Y:S01]  /*10b20*/  PRMT R6, R5, 0x7610, R6 ;  /* 0x0000761005067816 */ /* 0x012fe20000000006 */
[----:B------:R-:W-:-:S05]  /*10b30*/  @P2 IMAD.MOV.U32 R5, RZ, RZ, R161 ;  /* 0x000000ffff052224 */ /* 0x000fca00078e00a1 */
[----:B------:R0:W-:Y:S01]  /*10b40*/  @P2 STG.E.U16 desc[UR36][R4.64+0x1f0], R6 ;  /* 0x0001f00604002986 */ /* 0x0001e2000c101524 */
[----:B------:R-:W-:Y:S05]  /*10b50*/  @!P1 BRA `(.L_x_541) ;  /* 0x0000000000049947 */ /* 0x000fea0003800000 */
[----:B------:R1:W5:Y:S02]  /*10b60*/  LDG.E.LTC128B.U16 R3, desc[UR36][R12.64+0x1f2] ;  /* 0x0001f2240c037981 */ /* 0x000364000c1e1520 */
.L_x_541:
[----:B------:R-:W-:Y:S05]  /*10b70*/  BSYNC B1 ;  /* 0x0000000000017941 */ /* 0x000fea0003800000 */
.L_x_540:
[----:B------:R-:W-:Y:S05]  /*10b80*/  @!P1 BRA `(.L_x_542) ;  /* 0x0000004c00b09947 */ /* 0x000fea0003800000 */
[----:B-----5:R-:W-:-:S05]  /*10b90*/  HADD2.F32 R3, -RZ, R3.H0_H0 ;  /* 0x20000003ff037230 */ /* 0x020fca0000004100 */
[----:B------:R-:W-:-:S04]  /*10ba0*/  FMUL R0, R3, R16 ;  /* 0x0000001003007220 */ /* 0x000fc80000400000 */
[----:B------:R-:W-:-:S05]  /*10bb0*/  FFMA R0, R151, R2, R0 ;  /* 0x0000000297007223 */ /* 0x000fca0000000000 */
[----:B------:R-:W-:-:S05]  /*10bc0*/  F2FP.F16.F32.PACK_AB R0, RZ, R0 ;  /* 0x00000000ff00723e */ /* 0x000fca00000000ff */
[----:B------:R4:W-:Y:S01]  /*10bd0*/  STG.E.U16 desc[UR36][R160.64+0x1f2], R0 ;  /* 0x0001f200a0007986 */ /* 0x0009e2000c101524 */
[----:B------:R-:W-:Y:S05]  /*10be0*/  BRA `(.L_x_542) ;  /* 0x0000004c00987947 */ /* 0x000fea0003800000 */
.L_x_35:
[----:B------:R-:W2:Y:S01]  /*10bf0*/  LDL.LU R3, [R1] ;  /* 0x0000000001037983 */ /* 0x000ea20000300800 */
[----:B------:R-:W-:-:S03]  /*10c00*/  ULDC.64 UR4, c[0x0][0x5c0] ;  /* 0x0001700000047ab9 */ /* 0x000fc60000000a00 */
[----:B------:R-:W3:Y:S04]  /*10c10*/  LDL.LU R9, [R1+0x60] ;  /* 0x0000600001097983 */ /* 0x000ee80000300800 */
[----:B------:R-:W4:Y:S04]  /*10c20*/  LDL.LU R11, [R1+0x8c] ;  /* 0x00008c00010b7983 */ /* 0x000f280000300800 */
[----:B------:R-:W5:Y:S04]  /*10c30*/  LDL.LU R12, [R1+0x90] ;  /* 0x00009000010c7983 */ /* 0x000f680000300800 */
        /* <DEDUP_REMOVED lines=74> */
[----:B------:R-:W5:Y:S01]  /*110e0*/  LDL.LU R161, [R1+0x1cc] ;  /* 0x0001cc0001a17983 */ /* 0x000f620000300800 */
[----:B--2---:R-:W-:-:S03]  /*110f0*/  FMUL R3, R3, R2 ;  /* 0x0000000203037220 */ /* 0x004fc60000400000 */
[----:B------:R-:W2:Y:S01]  /*11100*/  LDL.LU R160, [R1+0x1d0] ;  /* 0x0001d00001a07983 */ /* 0x000ea20000300800 */
[----:B------:R-:W-:-:S03]  /*11110*/  LEA R4, P0, R6, UR4, 0x1 ;  /* 0x0000000406047c11 */ /* 0x000fc6000f8008ff */
[----:B------:R-:W2:Y:S04]  /*11120*/  LDL.LU R159, [R1+0x1d4] ;  /* 0x0001d400019f7983 */ /* 0x000ea80000300800 */
[----:B------:R-:W2:Y:S04]  /*11130*/  LDL.LU R158, [R1+0x1d8] ;  /* 0x0001d800019e7983 */ /* 0x000ea80000300800 */
[----:B------:R-:W2:Y:S04]  /*11140*/  LDL.LU R157, [R1+0x1dc] ;  /* 0x0001dc00019d7983 */ /* 0x000ea80000300800 */
[----:B------:R-:W2:Y:S01]  /*11150*/  LDL.LU R156, [R1+0x1e0] ;  /* 0x0001e000019c7983 */ /* 0x000ea20000300800 */
[----:B------:R-:W-:-:S03]  /*11160*/  LEA.HI.X R5, R6, UR5, R10, 0x1, P0 ;  /* 0x0000000506057c11 */ /* 0x000fc600080f0c0a */
[----:B------:R-:W2:Y:S01]  /*11170*/  LDL.LU R155, [R1+0x1e4] ;  /* 0x0001e400019b7983 */ /* 0x000ea20000300800 */
[----:B------:R-:W-:-:S03]  /*11180*/  F2FP.F16.F32.PACK_AB R3, RZ, R3 ;  /* 0x00000003ff03723e */ /* 0x000fc600000000ff */
[----:B------:R-:W2:Y:S04]  /*11190*/  LDL.LU R154, [R1+0x1e8] ;  /* 0x0001e800019a7983 */ /* 0x000ea80000300800 */
[----:B------:R-:W2:Y:S04]  /*111a0*/  LDL.LU R23, [R1+0x1ec] ;  /* 0x0001ec0001177983 */ /* 0x000ea80000300800 */
[----:B------:R-:W2:Y:S04]  /*111b0*/  LDL.LU R22, [R1+0x1f0] ;  /* 0x0001f00001167983 */ /* 0x000ea80000300800 */
[----:B------:R-:W2:Y:S04]  /*111c0*/  LDL.LU R21, [R1+0x1f4] ;  /* 0x0001f40001157983 */ /* 0x000ea80000300800 */
[----:B------:R-:W2:Y:S04]  /*111d0*/  LDL.LU R20, [R1+0x1f8] ;  /* 0x0001f80001147983 */ /* 0x000ea80000300800 */
[----:B------:R-:W2:Y:S04]  /*111e0*/  LDL.LU R19, [R1+0x1fc] ;  /* 0x0001fc0001137983 */ /* 0x000ea80000300800 */
[----:B------:R-:W3:Y:S04]  /*111f0*/  LDL.LU R7, [R1+0x8] ;  /* 0x0000080001077983 */ /* 0x000ee80000300800 */
[----:B------:R-:W4:Y:S04]  /*11200*/  LDL.LU R6, [R1+0xc] ;  /* 0x00000c0001067983 */ /* 0x000f280000300800 */
[----:B------:R0:W-:Y:S04]  /*11210*/  @P1 STG.E.U16 desc[UR36][R4.64], R3 ;  /* 0x0000000304001986 */ /* 0x0001e8000c101524 */
[----:B0-----:R-:W5:Y:S01]  /*11220*/  LDL.LU R3, [R1+0x4] ;  /* 0x0000040001037983 */ /* 0x001f620000300800 */
[----:B------:R-:W-:Y:S01]  /*11230*/  ISETP.GT.AND P0, PT, R0, 0x1, P3 ;  /* 0x000000010000780c */ /* 0x000fe20001f04270 */
[----:B------:R-:W-:Y:S01]  /*11240*/  USHF.L.U32 UR5, UR8, 0x4, URZ ;  /* 0x0000000408057899 */ /* 0x000fe2000800063f */
[----:B------:R-:W-:Y:S01]  /*11250*/  ISETP.GT.AND P2, PT, R153, 0x8, PT ;  /* 0x000000089900780c */ /* 0x000fe20003f44270 */
[----:B------:R-:W-:Y:S01]  /*11260*/  USHF.L.U64.HI UR4, UR8, 0x4, UR9 ;  /* 0x0000000408047899 */ /* 0x000fe20008010209 */
[----:B---3--:R-:W-:-:S05]  /*11270*/  FMUL R7, R7, R2 ;  /* 0x0000000207077220 */ /* 0x008fca0000400000 */
[----:B------:R-:W-:-:S04]  /*11280*/  F2FP.F16.F32.PACK_AB R7, RZ, R7 ;  /* 0x00000007ff07723e */ /* 0x000fc800000000ff */
[----:B------:R-:W-:Y:S01]  /*11290*/  PRMT R8, R7, 0x7610, R8 ;  /* 0x0000761007087816 */ /* 0x000fe20000000008 */
[----:B-----5:R-:W-:-:S05]  /*112a0*/  FMUL R3, R3, R2 ;  /* 0x0000000203037220 */ /* 0x020fca0000400000 */
[----:B------:R-:W-:-:S05]  /*112b0*/  F2FP.F16.F32.PACK_AB R3, RZ, R3 ;  /* 0x00000003ff03723e */ /* 0x000fca00000000ff */
[----:B------:R4:W-:Y:S01]  /*112c0*/  @P0 STG.E.U16 desc[UR36][R4.64+0x2], R3 ;  /* 0x0000020304000986 */ /* 0x0009e2000c101524 */
[----:B------:R-:W-:Y:S01]  /*112d0*/  ISETP.GT.AND P0, PT, R0, RZ, P2 ;  /* 0x000000ff0000720c */ /* 0x000fe20001704270 */
[----:B----4-:R-:W-:Y:S01]  /*112e0*/  FMUL R3, R6, R2 ;  /* 0x0000000206037220 */ /* 0x010fe20000400000 */
[----:B------:R-:W-:-:S04]  /*112f0*/  IADD3 R6, P1, R4, UR5, RZ ;  /* 0x0000000504067c10 */ /* 0x000fc8000ff3e0ff */
[----:B------:R-:W-:Y:S02]  /*11300*/  IADD3.X R7, R5, UR4, RZ, P1, !PT ;  /* 0x0000000405077c10 */ /* 0x000fe40008ffe4ff */
[----:B------:R-:W-:-:S05]  /*11310*/  F2FP.F16.F32.PACK_AB R3, RZ, R3 ;  /* 0x00000003ff03723e */ /* 0x000fca00000000ff */
[----:B------:R0:W-:Y:S01]  /*11320*/  @P0 STG.E.U16 desc[UR36][R6.64], R8 ;  /* 0x0000000806000986 */ /* 0x0001e2000c101524 */
[----:B------:R-:W-:-:S03]  /*11330*/  ISETP.GT.AND P0, PT, R0, 0x1, P2 ;  /* 0x000000010000780c */ /* 0x000fc60001704270 */
[----:B0-----:R-:W3:Y:S10]  /*11340*/  LDL.LU R8, [R1+0x50] ;  /* 0x0000500001087983 */ /* 0x001ef40000300800 */
[----:B------:R0:W-:Y:S04]  /*11350*/  @P0 STG.E.U16 desc[UR36][R6.64+0x2], R3 ;  /* 0x0000020306000986 */ /* 0x0001e8000c101524 */
[----:B0-----:R-:W4:Y:S01]  /*11360*/  LDL.LU R3, [R1+0x10] ;  /* 0x0000100001037983 */ /* 0x001f220000300800 */
[----:B------:R-:W-:Y:S01]  /*11370*/  ISETP.GT.AND P0, PT, R0, 0x8, P3 ;  /* 0x000000080000780c */ /* 0x000fe20001f04270 */
[----:B----4-:R-:W-:-:S05]  /*11380*/  FMUL R3, R3, R2 ;  /* 0x0000000203037220 */ /* 0x010fca0000400000 */
[----:B------:R-:W-:-:S07]  /*11390*/  F2FP.F16.F32.PACK_AB R3, RZ, R3 ;  /* 0x00000003ff03723e */ /* 0x000fce00000000ff */
        /* <DEDUP_REMOVED lines=73> */
[----:B---3--:R-:W-:-:S05]  /*11830*/  FMUL R8, R8, R2 ;  /* 0x0000000208087220 */ /* 0x008fca0000400000 */
[----:B------:R-:W-:Y:S01]  /*11840*/  F2FP.F16.F32.PACK_AB R8, RZ, R8 ;  /* 0x00000008ff08723e */ /* 0x000fe200000000ff */
[----:B----4-:R-:W-:-:S05]  /*11850*/  FMUL R3, R3, R2 ;  /* 0x0000000203037220 */ /* 0x010fca0000400000 */
[----:B------:R-:W-:-:S05]  /*11860*/  F2FP.F16.F32.PACK_AB R3, RZ, R3 ;  /* 0x00000003ff03723e */ /* 0x000fca00000000ff */
[----:B------:R0:W-:Y:S01]  /*11870*/  @P0 STG.E.U16 desc[UR36][R6.64+0x42], R3 ;  /* 0x0000420306000986 */ /* 0x0001e2000c101524 */
[----:B------:R-:W-:-:S03]  /*11880*/  ISETP.GT.AND P0, PT, R0, 0x28, P3 ;  /* 0x000000280000780c */ /* 0x000fc60001f04270 */
[----:B0-----:R-:W3:Y:S01]  /*11890*/  LDL.LU R3, [R1+0x54] ;  /* 0x0000540001037983 */ /* 0x001ee20000300800 */
[----:B------:R-:W-:-:S09]  /*118a0*/  ISETP.GT.AND P1, PT, R0, 0x29, P3 ;  /* 0x000000290000780c */ /* 0x000fd20001f24270 */
[----:B------:R0:W-:Y:S04]  /*118b0*/  @P0 STG.E.U16 desc[UR36][R4.64+0x50], R8 ;  /* 0x0000500804000986 */ /* 0x0001e8000c101524 */
[----:B0-----:R-:W4:Y:S01]  /*118c0*/  LDL.LU R8, [R1+0x58] ;  /* 0x0000580001087983 */ /* 0x001f220000300800 */
[----:B---3--:R-:W-:-:S05]  /*118d0*/  FMUL R3, R3, R2 ;  /* 0x0000000203037220 */ /* 0x008fca0000400000 */
[----:B------:R-:W-:-:S05]  /*118e0*/  F2FP.F16.F32.PACK_AB R3, RZ, R3 ;  /* 0x00000003ff03723e */ /* 0x000fca00000000ff */
[----:B------:R0:W-:Y:S01]  /*118f0*/  @P1 STG.E.U16 desc[UR36][R4.64+0x52], R3 ;  /* 0x0000520304001986 */ /* 0x0001e2000c101524 */
[----:B----4-:R-:W-:-:S05]  /*11900*/  FMUL R8, R8, R2 ;  /* 0x0000000208087220 */ /* 0x010fca0000400000 */
[----:B------:R-:W-:Y:S01]  /*11910*/  F2FP.F16.F32.PACK_AB R8, RZ, R8 ;  /* 0x00000008ff08723e */ /* 0x000fe200000000ff */
[----:B0-----:R-:W3:Y:S03]  /*11920*/  LDL.LU R3, [R1+0x5c] ;  /* 0x00005c0001037983 */ /* 0x001ee60000300800 */
[----:B------:R-:W-:Y:S02]  /*11930*/  PRMT R10, R8, 0x7610, R10 ;  /* 0x00007610080a7816 */ /* 0x000fe4000000000a */
[----:B------:R-:W4:Y:S01]  /*11940*/  LDL.LU R8, [R1+0x64] ;  /* 0x0000640001087983 */ /* 0x000f220000300800 */
[C---:B------:R-:W-:Y:S02]  /*11950*/  ISETP.GT.AND P1, PT, R0.reuse, 0x28, P2 ;  /* 0x000000280000780c */ /* 0x040fe40001724270 */
[C---:B------:R-:W-:Y:S02]  /*11960*/  ISETP.GT.AND P4, PT, R0.reuse, 0x29, P2 ;  /* 0x000000290000780c */ /* 0x040fe40001784270 */
[C---:B------:R-:W-:Y:S01]  /*11970*/  ISETP.GT.AND P5, PT, R0.reuse, 0x30, P3 ;  /* 0x000000300000780c */ /* 0x040fe20001fa4270 */
[----:B------:R-:W-:Y:S01]  /*11980*/  FMUL R9, R9, R2 ;  /* 0x0000000209097220 */ /* 0x000fe20000400000 */
[----:B------:R-:W-:-:S04]  /*11990*/  ISETP.GT.AND P0, PT, R0, 0x31, P3 ;  /* 0x000000310000780c */ /* 0x000fc80001f04270 */
[----:B------:R-:W-:-:S03]  /*119a0*/  F2FP.F16.F32.PACK_AB R9, RZ, R9 ;  /* 0x00000009ff09723e */ /* 0x000fc600000000ff */
[----:B------:R0:W-:Y:S04]  /*119b0*/  @P1 STG.E.U16 desc[UR36][R6.64+0x50], R10 ;  /* 0x0000500a06001986 */ /* 0x0001e8000c101524 */
[----:B0-----:R-:W5:Y:S01]  /*119c0*/  LDL.LU R10, [R1+0x74] ;  /* 0x00007400010a7983 */ /* 0x001f620000300800 */
[----:B---3--:R-:W-:-:S05]  /*119d0*/  FMUL R3, R3, R2 ;  /* 0x0000000203037220 */ /* 0x008fca0000400000 */
[----:B------:R-:W-:Y:S01]  /*119e0*/  F2FP.F16.F32.PACK_AB R3, RZ, R3 ;  /* 0x00000003ff03723e */ /* 0x000fe200000000ff */
[----:B----4-:R-:W-:-:S04]  /*119f0*/  FMUL R8, R8, R2 ;  /* 0x0000000208087220 */ /* 0x010fc80000400000 */
[----:B------:R0:W-:Y:S04]  /*11a00*/  @P4 STG.E.U16 desc[UR36][R6.64+0x52], R3 ;  /* 0x0000520306004986 */ /* 0x0001e8000c101524 */
[----:B------:R1:W-:Y:S01]  /*11a10*/  @P5 STG.E.U16 desc[UR36][R4.64+0x60], R9 ;  /* 0x0000600904005986 */ /* 0x0003e2000c101524 */
[----:B0-----:R-:W-:-:S03]  /*11a20*/  F2FP.F16.F32.PACK_AB R3, RZ, R8 ;  /* 0x00000008ff03723e */ /* 0x001fc600000000ff */
[----:B------:R-:W3:Y:S01]  /*11a30*/  LDL.LU R8, [R1+0x68] ;  /* 0x0000680001087983 */ /* 0x000ee20000300800 */
[----:B-1----:R-:W-:-:S03]  /*11a40*/  PRMT R9, R3, 0x7610, R9 ;  /* 0x0000761003097816 */ /* 0x002fc60000000009 */
[----:B------:R-:W4:Y:S04]  /*11a50*/  LDL.LU R3, [R1+0x6c] ;  /* 0x00006c0001037983 */ /* 0x000f280000300800 */
[----:B------:R0:W-:Y:S04]  /*11a60*/  @P0 STG.E.U16 desc[UR36][R4.64+0x62], R9 ;  /* 0x0000620904000986 */ /* 0x0001e8000c101524 */
[----:B0-----:R-:W2:Y:S01]  /*11a70*/  LDL.LU R9, [R1+0x70] ;  /* 0x0000700001097983 */ /* 0x001ea20000300800 */
[----:B------:R-:W-:Y:S01]  /*11a80*/  ISETP.GT.AND P1, PT, R0, 0x30, P2 ;  /* 0x000000300000780c */ /* 0x000fe20001724270 */
[----:B---3--:R-:W-:-:S05]  /*11a90*/  FMUL R8, R8, R2 ;  /* 0x0000000208087220 */ /* 0x008fca0000400000 */
[----:B------:R-:W-:-:S07]  /*11aa0*/  F2FP.F16.F32.PACK_AB R8, RZ, R8 ;  /* 0x00000008ff08723e */ /* 0x000fce00000000ff */
[----:B------:R0:W-:Y:S01]  /*11ab0*/  @P1 STG.E.U16 desc[UR36][R6.64+0x60], R8 ;  /* 0x0000600806001986 */ /* 0x0001e2000c101524 */
[----:B--2---:R-:W-:-:S05]  /*11ac0*/  FMUL R9, R9, R2 ;  /* 0x0000000209097220 */ /* 0x004fca0000400000 */
[----:B0-----:R-:W-:-:S04]  /*11ad0*/  F2FP.F16.F32.PACK_AB R8, RZ, R9 ;  /* 0x00000009ff08723e */ /* 0x001fc800000000ff */
[----:B------:R-:W-:Y:S02]  /*11ae0*/  PRMT R9, R8, 0x7610, R9 ;  /* 0x0000761008097816 */ /* 0x000fe40000000009 */
[----:B------:R-:W2:Y:S01]  /*11af0*/  LDL.LU R8, [R1+0x78] ;  /* 0x0000780001087983 */ /* 0x000ea20000300800 */
[C---:B------:R-:W-:Y:S01]  /*11b00*/  ISETP.GT.AND P4, PT, R0.reuse, 0x31, P2 ;  /* 0x000000310000780c */ /* 0x040fe20001784270 */
[-C--:B----4-:R-:W-:Y:S01]  /*11b10*/  FMUL R3, R3, R2.reuse ;  /* 0x0000000203037220 */ /* 0x090fe20000400000 */
[----:B------:R-:W-:Y:S01]  /*11b20*/  ISETP.GT.AND P5, PT, R0, 0x38, P3 ;  /* 0x000000380000780c */ /* 0x000fe20001fa4270 */
[----:B-----5:R-:W-:-:S03]  /*11b30*/  FMUL R10, R10, R2 ;  /* 0x000000020a0a7220 */ /* 0x020fc60000400000 */
[----:B------:R-:W-:Y:S02]  /*11b40*/  F2FP.F16.F32.PACK_AB R3, RZ, R3 ;  /* 0x00000003ff03723e */ /* 0x000fe400000000ff */
[----:B------:R-:W-:-:S05]  /*11b50*/  ISETP.GT.AND P6, PT, R0, 0x39, P3 ;  /* 0x000000390000780c */ /* 0x000fca0001fc4270 */
[----:B------:R0:W-:Y:S04]  /*11b60*/  @P4 STG.E.U16 desc[UR36][R6.64+0x62], R3 ;  /* 0x0000620306004986 */ /* 0x0001e8000c101524 */
[----:B------:R1:W-:Y:S01]  /*11b70*/  @P5 STG.E.U16 desc[UR36][R4.64+0x70], R9 ;  /* 0x0000700904005986 */ /* 0x0003e2000c101524 */
[----:B0-----:R-:W-:-:S04]  /*11b80*/  F2FP.F16.F32.PACK_AB R3, RZ, R10 ;  /* 0x0000000aff03723e */ /* 0x001fc800000000ff */
[----:B------:R-:W-:Y:S01]  /*11b90*/  PRMT R10, R3, 0x7610, R10 ;  /* 0x00007610030a7816 */ /* 0x000fe2000000000a */
[----:B-1----:R-:W3:Y:S04]  /*11ba0*/  LDL.LU R9, [R1+0x80] ;  /* 0x0000800001097983 */ /* 0x002ee80000300800 */
[----:B------:R0:W-:Y:S01]  /*11bb0*/  @P6 STG.E.U16 desc[UR36][R4.64+0x72], R10 ;  /* 0x0000720a04006986 */ /* 0x0001e2000c101524 */
[----:B--2---:R-:W-:-:S05]  /*11bc0*/  FMUL R8, R8, R2 ;  /* 0x0000000208087220 */ /* 0x004fca0000400000 */
[----:B------:R-:W-:Y:S02]  /*11bd0*/  F2FP.F16.F32.PACK_AB R3, RZ, R8 ;  /* 0x00000008ff03723e */ /* 0x000fe400000000ff */
[----:B------:R-:W2:Y:S02]  /*11be0*/  LDL.LU R8, [R1+0x7c] ;  /* 0x00007c0001087983 */ /* 0x000ea40000300800 */
[----:B0-----:R-:W-:Y:S02]  /*11bf0*/  PRMT R10, R3, 0x7610, R10 ;  /* 0x00007610030a7816 */ /* 0x001fe4000000000a */
[----:B------:R-:W4:Y:S01]  /*11c00*/  LDL.LU R3, [R1+0x84] ;  /* 0x0000840001037983 */ /* 0x000f220000300800 */
[C---:B------:R-:W-:Y:S02]  /*11c10*/  ISETP.GT.AND P0, PT, R0.reuse, 0x38, P2 ;  /* 0x000000380000780c */ /* 0x040fe40001704270 */
[C---:B------:R-:W-:Y:S02]  /*11c20*/  ISETP.GT.AND P1, PT, R0.reuse, 0x39, P2 ;  /* 0x000000390000780c */ /* 0x040fe40001724270 */
[----:B------:R-:W-:-:S02]  /*11c30*/  ISETP.GT.AND P4, PT, R0, 0x40, P3 ;  /* 0x000000400000780c */ /* 0x000fc40001f84270 */
[----:B------:R-:W-:-:S07]  /*11c40*/  ISETP.GT.AND P5, PT, R0, 0x41, P3 ;  /* 0x000000410000780c */ /* 0x000fce0001fa4270 */
[----:B------:R0:W-:Y:S01]  /*11c50*/  @P0 STG.E.U16 desc[UR36][R6.64+0x70], R10 ;  /* 0x0000700a06000986 */ /* 0x0001e2000c101524 */
[----:B---3--:R-:W-:-:S05]  /*11c60*/  FMUL R9, R9, R2 ;  /* 0x0000000209097220 */ /* 0x008fca0000400000 */
[----:B------:R-:W-:Y:S01]  /*11c70*/  F2FP.F16.F32.PACK_AB R9, RZ, R9 ;  /* 0x00000009ff09723e */ /* 0x000fe200000000ff */
[-C--:B--2---:R-:W-:Y:S01]  /*11c80*/  FMUL R8, R8, R2.reuse ;  /* 0x0000000208087220 */ /* 0x084fe20000400000 */
[----:B----4-:R-:W-:-:S04]  /*11c90*/  FMUL R3, R3, R2 ;  /* 0x0000000203037220 */ /* 0x010fc80000400000 */
[----:B------:R-:W-:-:S04]  /*11ca0*/  F2FP.F16.F32.PACK_AB R8, RZ, R8 ;  /* 0x00000008ff08723e */ /* 0x000fc800000000ff */
[----:B0-----:R-:W-:Y:S02]  /*11cb0*/  PRMT R10, R8, 0x7610, R10 ;  /* 0x00007610080a7816 */ /* 0x001fe4000000000a */
[----:B------:R-:W-:Y:S01]  /*11cc0*/  F2FP.F16.F32.PACK_AB R3, RZ, R3 ;  /* 0x00000003ff03723e */ /* 0x000fe200000000ff */
[----:B------:R-:W2:Y:S04]  /*11cd0*/  LDL.LU R8, [R1+0x88] ;  /* 0x0000880001087983 */ /* 0x000ea80000300800 */
[----:B------:R-:W-:Y:S04]  /*11ce0*/  @P1 STG.E.U16 desc[UR36][R6.64+0x72], R10 ;  /* 0x0000720a06001986 */ /* 0x000fe8000c101524 */
[----:B------:R0:W-:Y:S04]  /*11cf0*/  @P4 STG.E.U16 desc[UR36][R4.64+0x80], R9 ;  /* 0x0000800904004986 */ /* 0x0001e8000c101524 */
[----:B------:R1:W-:Y:S04]  /*11d00*/  @P5 STG.E.U16 desc[UR36][R4.64+0x82], R3 ;  /* 0x0000820304005986 */ /* 0x0003e8000c101524 */
[----:B0-----:R-:W3:Y:S04]  /*11d10*/  LDL.LU R9, [R1+0x94] ;  /* 0x0000940001097983 */ /* 0x001ee80000300800 */
[----:B-1----:R-:W4:Y:S01]  /*11d20*/  LDL.LU R3, [R1+0x98] ;  /* 0x0000980001037983 */ /* 0x002f220000300800 */
[----:B------:R-:W-:Y:S01]  /*11d30*/  ISETP.GT.AND P0, PT, R0, 0x40, P2 ;  /* 0x000000400000780c */ /* 0x000fe20001704270 */
[----:B--2---:R-:W-:-:S05]  /*11d40*/  FMUL R8, R8, R2 ;  /* 0x0000000208087220 */ /* 0x004fca0000400000 */
[----:B------:R-:W-:-:S07]  /*11d50*/  F2FP.F16.F32.PACK_AB R8, RZ, R8 ;  /* 0x00000008ff08723e */ /* 0x000fce00000000ff */
[----:B------:R0:W-:Y:S01]  /*11d60*/  @P0 STG.E.U16 desc[UR36][R6.64+0x80], R8 ;  /* 0x0000800806000986 */ /* 0x0001e2000c101524 */
[----:B----4-:R-:W-:-:S05]  /*11d70*/  FMUL R3, R3, R2 ;  /* 0x0000000203037220 */ /* 0x010fca0000400000 */
[----:B0-----:R-:W-:Y:S02]  /*11d80*/  F2FP.F16.F32.PACK_AB R8, RZ, R3 ;  /* 0x00000003ff08723e */ /* 0x001fe400000000ff */
[----:B------:R-:W2:Y:S02]  /*11d90*/  LDL.LU R3, [R1+0x9c] ;  /* 0x00009c0001037983 */ /* 0x000ea40000300800 */
[----:B------:R-:W-:Y:S02]  /*11da0*/  PRMT R13, R8, 0x7610, R13 ;  /* 0x00007610080d7816 */ /* 0x000fe4000000000d */
[----:B------:R-:W4:Y:S01]  /*11db0*/  LDL.LU R8, [R1+0xa0] ;  /* 0x0000a00001087983 */ /* 0x000f220000300800 */
[C---:B------:R-:W-:Y:S01]  /*11dc0*/  ISETP.GT.AND P1, PT, R0.reuse, 0x41, P2 ;  /* 0x000000410000780c */ /* 0x040fe20001724270 */
[-C--:B---3--:R-:W-:Y:S01]  /*11dd0*/  FMUL R9, R9, R2.reuse ;  /* 0x0000000209097220 */ /* 0x088fe20000400000 */
[-C--:B------:R-:W-:Y:S01]  /*11de0*/  FMUL R11, R11, R2.reuse ;  /* 0x000000020b0b7220 */ /* 0x080fe20000400000 */
[----:B------:R-:W-:Y:S01]  /*11df0*/  ISETP.GT.AND P4, PT, R0, 0x48, P3 ;  /* 0x000000480000780c */ /* 0x000fe20001f84270 */
[----:B------:R-:W-:-:S02]  /*11e00*/  FMUL R12, R12, R2 ;  /* 0x000000020c0c7220 */ /* 0x000fc40000400000 */
[----:B------:R-:W-:Y:S02]  /*11e10*/  F2FP.F16.F32.PACK_AB R9, RZ, R9 ;  /* 0x00000009ff09723e */ /* 0x000fe400000000ff */
[----:B------:R-:W-:Y:S02]  /*11e20*/  F2FP.F16.F32.PACK_AB R11, RZ, R11 ;  /* 0x0000000bff0b723e */ /* 0x000fe400000000ff */
[----:B------:R-:W-:Y:S02]  /*11e30*/  F2FP.F16.F32.PACK_AB R10, RZ, R12 ;  /* 0x0000000cff0a723e */ /* 0x000fe400000000ff */
[----:B------:R-:W-:Y:S02]  /*11e40*/  PRMT R12, R9, 0x7610, R12 ;  /* 0x00007610090c7816 */ /* 0x000fe4000000000c */
[C---:B------:R-:W-:Y:S01]  /*11e50*/  ISETP.GT.AND P5, PT, R0.reuse, 0x49, P3 ;  /* 0x000000490000780c */ /* 0x040fe20001fa4270 */
[----:B------:R-:W-:Y:S01]  /*11e60*/  @P1 STG.E.U16 desc[UR36][R6.64+0x82], R11 ;  /* 0x0000820b06001986 */ /* 0x000fe2000c101524 */
[----:B------:R-:W-:-:S02]  /*11e70*/  ISETP.GT.AND P0, PT, R0, 0x48, P2 ;  /* 0x000000480000780c */ /* 0x000fc40001704270 */
[C---:B------:R-:W-:Y:S01]  /*11e80*/  ISETP.GT.AND P1, PT, R0.reuse, 0x49, P2 ;  /* 0x000000490000780c */ /* 0x040fe20001724270 */
[----:B------:R0:W-:Y:S01]  /*11e90*/  @P4 STG.E.U16 desc[UR36][R4.64+0x90], R10 ;  /* 0x0000900a04004986 */ /* 0x0001e2000c101524 */
[----:B------:R-:W-:-:S07]  /*11ea0*/  ISETP.GT.AND P4, PT, R0, 0x50, P3 ;  /* 0x000000500000780c */ /* 0x000fce0001f84270 */
[----:B------:R1:W-:Y:S01]  /*11eb0*/  @P5 STG.E.U16 desc[UR36][R4.64+0x92], R12 ;  /* 0x0000920c04005986 */ /* 0x0003e2000c101524 */
[----:B------:R-:W-:-:S03]  /*11ec0*/  ISETP.GT.AND P5, PT, R0, 0x51, P3 ;  /* 0x000000510000780c */ /* 0x000fc60001fa4270 */
[----:B------:R3:W-:Y:S01]  /*11ed0*/  @P0 STG.E.U16 desc[UR36][R6.64+0x90], R13 ;  /* 0x0000900d06000986 */ /* 0x0007e2000c101524 */
[C---:B------:R-:W-:Y:S02]  /*11ee0*/  ISETP.GT.AND P0, PT, R0.reuse, 0x51, P2 ;  /* 0x000000510000780c */ /* 0x040fe40001704270 */
[----:B------:R-:W-:Y:S01]  /*11ef0*/  ISETP.GT.AND P6, PT, R0, 0x71, P3 ;  /* 0x000000710000780c */ /* 0x000fe20001fc4270 */
[----:B--2---:R-:W-:-:S05]  /*11f00*/  FMUL R3, R3, R2 ;  /* 0x0000000203037220 */ /* 0x004fca0000400000 */
[----:B------:R-:W-:Y:S01]  /*11f10*/  F2FP.F16.F32.PACK_AB R9, RZ, R3 ;  /* 0x00000003ff09723e */ /* 0x000fe200000000ff */
[-C--:B----4-:R-:W-:Y:S01]  /*11f20*/  FMUL R3, R8, R2.reuse ;  /* 0x0000000208037220 */ /* 0x090fe20000400000 */
[----:B------:R-:W-:-:S04]  /*11f30*/  FMUL R8, R235, R2 ;  /* 0x00000002eb087220 */ /* 0x000fc80000400000 */
[----:B------:R-:W-:Y:S02]  /*11f40*/  F2FP.F16.F32.PACK_AB R3, RZ, R3 ;  /* 0x00000003ff03723e */ /* 0x000fe400000000ff */
[----:B0-----:R-:W-:Y:S02]  /*11f50*/  PRMT R10, R9, 0x7610, R10 ;  /* 0x00007610090a7816 */ /* 0x001fe4000000000a */
[----:B------:R-:W-:Y:S01]  /*11f60*/  PRMT R11, R3, 0x7610, R11 ;  /* 0x00007610030b7816 */ /* 0x000fe2000000000b */
[----:B------:R-:W-:Y:S01]  /*11f70*/  FMUL R3, R233, R2 ;  /* 0x00000002e9037220 */ /* 0x000fe20000400000 */
[----:B------:R-:W-:Y:S01]  /*11f80*/  F2FP.F16.F32.PACK_AB R8, RZ, R8 ;  /* 0x00000008ff08723e */ /* 0x000fe200000000ff */
[----:B------:R-:W-:Y:S01]  /*11f90*/  FMUL R9, R234, R2 ;  /* 0x00000002ea097220 */ /* 0x000fe20000400000 */
[----:B------:R0:W-:Y:S02]  /*11fa0*/  @P1 STG.E.U16 desc[UR36][R6.64+0x92], R10 ;  /* 0x0000920a06001986 */ /* 0x0001e4000c101524 */
[----:B-1----:R-:W-:-:S02]  /*11fb0*/  PRMT R12, R8, 0x7610, R12 ;  /* 0x00007610080c7816 */ /* 0x002fc4000000000c */
[----:B------:R-:W-:Y:S01]  /*11fc0*/  F2FP.F16.F32.PACK_AB R8, RZ, R3 ;  /* 0x00000003ff08723e */ /* 0x000fe200000000ff */
[-C--:B------:R-:W-:Y:S01]  /*11fd0*/  FMUL R3, R232, R2.reuse ;  /* 0x00000002e8037220 */ /* 0x080fe20000400000 */
[C---:B------:R-:W-:Y:S02]  /*11fe0*/  ISETP.GT.AND P1, PT, R0.reuse, 0x50, P2 ;  /* 0x000000500000780c */ /* 0x040fe40001724270 */
[----:B------:R-:W-:Y:S01]  /*11ff0*/  F2FP.F16.F32.PACK_AB R9, RZ, R9 ;  /* 0x00000009ff09723e */ /* 0x000fe200000000ff */
[----:B------:R1:W-:Y:S01]  /*12000*/  @P4 STG.E.U16 desc[UR36][R4.64+0xa0], R11 ;  /* 0x0000a00b04004986 */ /* 0x0003e2000c101524 */
[----:B------:R-:W-:Y:S02]  /*12010*/  ISETP.GT.AND P4, PT, R0, 0x58, P3 ;  /* 0x000000580000780c */ /* 0x000fe40001f84270 */
[----:B---3--:R-:W-:Y:S02]  /*12020*/  PRMT R13, R9, 0x7610, R13 ;  /* 0x00007610090d7816 */ /* 0x008fe4000000000d */
[----:B------:R-:W-:Y:S01]  /*12030*/  F2FP.F16.F32.PACK_AB R9, RZ, R3 ;  /* 0x00000003ff09723e */ /* 0x000fe200000000ff */
[-C--:B------:R-:W-:Y:S01]  /*12040*/  FMUL R3, R230, R2.reuse ;  /* 0x00000002e6037220 */ /* 0x080fe20000400000 */
[----:B------:R-:W-:Y:S01]  /*12050*/  PRMT R14, R8, 0x7610, R14 ;  /* 0x00007610080e7816 */ /* 0x000fe2000000000e */
[----:B------:R-:W-:Y:S01]  /*12060*/  FMUL R8, R231, R2 ;  /* 0x00000002e7087220 */ /* 0x000fe20000400000 */
[----:B------:R2:W-:Y:S01]  /*12070*/  @P5 STG.E.U16 desc[UR36][R4.64+0xa2], R12 ;  /* 0x0000a20c04005986 */ /* 0x0005e2000c101524 */
[----:B------:R-:W-:-:S02]  /*12080*/  ISETP.GT.AND P5, PT, R0, 0x59, P3 ;  /* 0x000000590000780c */ /* 0x000fc40001fa4270 */
[----:B------:R-:W-:Y:S01]  /*12090*/  F2FP.F16.F32.PACK_AB R3, RZ, R3 ;  /* 0x00000003ff03723e */ /* 0x000fe200000000ff */
[----:B------:R-:W-:Y:S01]  /*120a0*/  @P1 STG.E.U16 desc[UR36][R6.64+0xa0], R13 ;  /* 0x0000a00d06001986 */ /* 0x000fe2000c101524 */
[----:B0-----:R-:W-:Y:S01]  /*120b0*/  F2FP.F16.F32.PACK_AB R10, RZ, R8 ;  /* 0x00000008ff0a723e */ /* 0x001fe200000000ff */
[-C--:B------:R-:W-:Y:S01]  /*120c0*/  FMUL R8, R229, R2.reuse ;  /* 0x00000002e5087220 */ /* 0x080fe20000400000 */
[----:B-1----:R-:W-:Y:S01]  /*120d0*/  PRMT R11, R3, 0x7610, R11 ;  /* 0x00007610030b7816 */ /* 0x002fe2000000000b */
[----:B------:R-:W-:Y:S01]  /*120e0*/  @P0 STG.E.U16 desc[UR36][R6.64+0xa2], R14 ;  /* 0x0000a20e06000986 */ /* 0x000fe2000c101524 */
[----:B------:R-:W-:Y:S01]  /*120f0*/  ISETP.GT.AND P0, PT, R0, 0x58, P2 ;  /* 0x000000580000780c */ /* 0x000fe20001704270 */
[----:B------:R-:W-:Y:S01]  /*12100*/  FMUL R3, R228, R2 ;  /* 0x00000002e4037220 */ /* 0x000fe20000400000 */
[C---:B------:R-:W-:Y:S01]  /*12110*/  ISETP.GT.AND P1, PT, R0.reuse, 0x59, P2 ;  /* 0x000000590000780c */ /* 0x040fe20001724270 */
[----:B------:R0:W-:Y:S01]  /*12120*/  @P4 STG.E.U16 desc[UR36][R4.64+0xb0], R9 ;  /* 0x0000b00904004986 */ /* 0x0001e2000c101524 */
[----:B------:R-:W-:-:S02]  /*12130*/  ISETP.GT.AND P4, PT, R0, 0x60, P3 ;  /* 0x000000600000780c */ /* 0x000fc40001f84270 */
[----:B------:R-:W-:Y:S01]  /*12140*/  F2FP.F16.F32.PACK_AB R8, RZ, R8 ;  /* 0x00000008ff08723e */ /* 0x000fe200000000ff */
[----:B------:R1:W-:Y:S03]  /*12150*/  @P5 STG.E.U16 desc[UR36][R4.64+0xb2], R10 ;  /* 0x0000b20a04005986 */ /* 0x0003e6000c101524 */
[----:B--2---:R-:W-:Y:S02]  /*12160*/  PRMT R12, R8, 0x7610, R12 ;  /* 0x00007610080c7816 */ /* 0x004fe4000000000c */
[----:B0-----:R-:W-:Y:S01]  /*12170*/  F2FP.F16.F32.PACK_AB R9, RZ, R3 ;  /* 0x00000003ff09723e */ /* 0x001fe200000000ff */
[-C--:B------:R-:W-:Y:S01]  /*12180*/  FMUL R3, R227, R2.reuse ;  /* 0x00000002e3037220 */ /* 0x080fe20000400000 */
[-C--:B------:R-:W-:Y:S02]  /*12190*/  FMUL R8, R226, R2.reuse ;  /* 0x00000002e2087220 */ /* 0x080fe40000400000 */
[----:B-1----:R-:W-:Y:S01]  /*121a0*/  PRMT R10, R9, 0x7610, R10 ;  /* 0x00007610090a7816 */ /* 0x002fe2000000000a */
[----:B------:R0:W-:Y:S01]  /*121b0*/  @P0 STG.E.U16 desc[UR36][R6.64+0xb0], R11 ;  /* 0x0000b00b06000986 */ /* 0x0001e2000c101524 */
[----:B------:R-:W-:Y:S01]  /*121c0*/  F2FP.F16.F32.PACK_AB R3, RZ, R3 ;  /* 0x00000003ff03723e */ /* 0x000fe200000000ff */
[----:B------:R-:W-:Y:S01]  /*121d0*/  FMUL R9, R225, R2 ;  /* 0x00000002e1097220 */ /* 0x000fe20000400000 */
[C---:B------:R-:W-:Y:S01]  /*121e0*/  ISETP.GT.AND P5, PT, R0.reuse, 0x61, P3 ;  /* 0x000000610000780c */ /* 0x040fe20001fa4270 */
[----:B------:R1:W-:Y:S01]  /*121f0*/  @P1 STG.E.U16 desc[UR36][R6.64+0xb2], R12 ;  /* 0x0000b20c06001986 */ /* 0x0003e2000c101524 */
[----:B------:R-:W-:-:S03]  /*12200*/  ISETP.GT.AND P1, PT, R0, 0x60, P2 ;  /* 0x000000600000780c */ /* 0x000fc60001724270 */
[----:B------:R-:W-:Y:S01]  /*12210*/  @P4 STG.E.U16 desc[UR36][R4.64+0xc0], R10 ;  /* 0x0000c00a04004986 */ /* 0x000fe2000c101524 */
[----:B------:R-:W-:Y:S02]  /*12220*/  ISETP.GT.AND P4, PT, R0, 0x61, P2 ;  /* 0x000000610000780c */ /* 0x000fe40001784270 */
[----:B------:R-:W-:Y:S02]  /*12230*/  F2FP.F16.F32.PACK_AB R8, RZ, R8 ;  /* 0x00000008ff08723e */ /* 0x000fe400000000ff */
[----:B0-----:R-:W-:Y:S01]  /*12240*/  PRMT R11, R3, 0x7610, R11 ;  /* 0x00007610030b7816 */ /* 0x001fe2000000000b */
[-C--:B------:R-:W-:Y:S01]  /*12250*/  FMUL R3, R224, R2.reuse ;  /* 0x00000002e0037220 */ /* 0x080fe20000400000 */
[----:B------:R-:W-:Y:S02]  /*12260*/  F2FP.F16.F32.PACK_AB R9, RZ, R9 ;  /* 0x00000009ff09723e */ /* 0x000fe400000000ff */
[----:B-1----:R-:W-:Y:S02]  /*12270*/  PRMT R12, R8, 0x7610, R12 ;  /* 0x00007610080c7816 */ /* 0x002fe4000000000c */
[----:B------:R-:W-:Y:S01]  /*12280*/  F2FP.F16.F32.PACK_AB R8, RZ, R3 ;  /* 0x00000003ff08723e */ /* 0x000fe200000000ff */
[----:B------:R-:W-:Y:S01]  /*12290*/  FMUL R3, R223, R2 ;  /* 0x00000002df037220 */ /* 0x000fe20000400000 */
[----:B------:R-:W-:Y:S01]  /*122a0*/  PRMT R13, R9, 0x7610, R13 ;  /* 0x00007610090d7816 */ /* 0x000fe2000000000d */
[----:B------:R0:W-:Y:S01]  /*122b0*/  @P5 STG.E.U16 desc[UR36][R4.64+0xc2], R11 ;  /* 0x0000c20b04005986 */ /* 0x0001e2000c101524 */
[----:B------:R-:W-:-:S02]  /*122c0*/  ISETP.GT.AND P0, PT, R0, 0x68, P3 ;  /* 0x000000680000780c */ /* 0x000fc40001f04270 */
[----:B------:R-:W-:Y:S01]  /*122d0*/  F2FP.F16.F32.PACK_AB R9, RZ, R3 ;  /* 0x00000003ff09723e */ /* 0x000fe200000000ff */
[----:B------:R1:W-:Y:S01]  /*122e0*/  @P1 STG.E.U16 desc[UR36][R6.64+0xc0], R12 ;  /* 0x0000c00c06001986 */ /* 0x0003e2000c101524 */
[----:B------:R-:W-:-:S03]  /*122f0*/  FMUL R3, R221, R2 ;  /* 0x00000002dd037220 */ /* 0x000fc60000400000 */
[----:B------:R-:W-:Y:S01]  /*12300*/  @P4 STG.E.U16 desc[UR36][R6.64+0xc2], R13 ;  /* 0x0000c20d06004986 */ /* 0x000fe2000c101524 */
[----:B------:R-:W-:Y:S02]  /*12310*/  ISETP.GT.AND P4, PT, R0, 0x69, P3 ;  /* 0x000000690000780c */ /* 0x000fe40001f84270 */
[----:B------:R-:W-:Y:S01]  /*12320*/  PRMT R14, R8, 0x7610, R14 ;  /* 0x00007610080e7816 */ /* 0x000fe2000000000e */
[-C--:B------:R-:W-:Y:S01]  /*12330*/  FMUL R8, R222, R2.reuse ;  /* 0x00000002de087220 */ /* 0x080fe20000400000 */
[----:B------:R-:W-:Y:S02]  /*12340*/  F2FP.F16.F32.PACK_AB R3, RZ, R3 ;  /* 0x00000003ff03723e */ /* 0x000fe400000000ff */
[----:B------:R-:W-:Y:S01]  /*12350*/  ISETP.GT.AND P1, PT, R0, 0x68, P2 ;  /* 0x000000680000780c */ /* 0x000fe20001724270 */
[----:B------:R-:W-:Y:S01]  /*12360*/  @P0 STG.E.U16 desc[UR36][R4.64+0xd0], R14 ;  /* 0x0000d00e04000986 */ /* 0x000fe2000c101524 */
[----:B0-----:R-:W-:Y:S01]  /*12370*/  PRMT R11, R3, 0x7610, R11 ;  /* 0x00007610030b7816 */ /* 0x001fe2000000000b */
[----:B------:R-:W-:Y:S01]  /*12380*/  FMUL R3, R219, R2 ;  /* 0x00000002db037220 */ /* 0x000fe20000400000 */
[----:B------:R-:W-:Y:S01]  /*12390*/  F2FP.F16.F32.PACK_AB R10, RZ, R8 ;  /* 0x00000008ff0a723e */ /* 0x000fe200000000ff */
[----:B------:R-:W-:Y:S01]  /*123a0*/  FMUL R8, R220, R2 ;  /* 0x00000002dc087220 */ /* 0x000fe20000400000 */
[C---:B------:R-:W-:Y:S01]  /*123b0*/  ISETP.GT.AND P0, PT, R0.reuse, 0x69, P2 ;  /* 0x000000690000780c */ /* 0x040fe20001704270 */
[----:B------:R0:W-:Y:S01]  /*123c0*/  @P4 STG.E.U16 desc[UR36][R4.64+0xd2], R9 ;  /* 0x0000d20904004986 */ /* 0x0001e2000c101524 */
[----:B------:R-:W-:-:S02]  /*123d0*/  ISETP.GT.AND P5, PT, R0, 0x70, P3 ;  /* 0x000000700000780c */ /* 0x000fc40001fa4270 */
[----:B------:R-:W-:-:S04]  /*123e0*/  F2FP.F16.F32.PACK_AB R8, RZ, R8 ;  /* 0x00000008ff08723e */ /* 0x000fc800000000ff */
[----:B-1----:R-:W-:Y:S02]  /*123f0*/  PRMT R12, R8, 0x7610, R12 ;  /* 0x00007610080c7816 */ /* 0x002fe4000000000c */
[----:B0-----:R-:W-:Y:S01]  /*12400*/  F2FP.F16.F32.PACK_AB R9, RZ, R3 ;  /* 0x00000003ff09723e */ /* 0x001fe200000000ff */
[-C--:B------:R-:W-:Y:S01]  /*12410*/  FMUL R3, R218, R2.reuse ;  /* 0x00000002da037220 */ /* 0x080fe20000400000 */
[----:B------:R-:W-:Y:S01]  /*12420*/  FMUL R8, R217, R2 ;  /* 0x00000002d9087220 */ /* 0x000fe20000400000 */
[----:B------:R0:W-:Y:S03]  /*12430*/  @P1 STG.E.U16 desc[UR36][R6.64+0xd0], R10 ;  /* 0x0000d00a06001986 */ /* 0x0001e6000c101524 */
[----:B------:R-:W-:Y:S01]  /*12440*/  F2FP.F16.F32.PACK_AB R3, RZ, R3 ;  /* 0x00000003ff03723e */ /* 0x000fe200000000ff */
[----:B------:R1:W-:Y:S01]  /*12450*/  @P0 STG.E.U16 desc[UR36][R6.64+0xd2], R11 ;  /* 0x0000d20b06000986 */ /* 0x0003e2000c101524 */
[----:B------:R-:W-:-:S02]  /*12460*/  ISETP.GT.AND P1, PT, R0, 0x70, P2 ;  /* 0x000000700000780c */ /* 0x000fc40001724270 */
[----:B------:R-:W-:Y:S01]  /*12470*/  F2FP.F16.F32.PACK_AB R8, RZ, R8 ;  /* 0x00000008ff08723e */ /* 0x000fe200000000ff */
[----:B------:R2:W-:Y:S01]  /*12480*/  @P5 STG.E.U16 desc[UR36][R4.64+0xe0], R12 ;  /* 0x0000e00c04005986 */ /* 0x0005e2000c101524 */
[----:B0-----:R-:W-:Y:S01]  /*12490*/  PRMT R10, R9, 0x7610, R10 ;  /* 0x00007610090a7816 */ /* 0x001fe2000000000a */
[-C--:B------:R-:W-:Y:S01]  /*124a0*/  FMUL R9, R216, R2.reuse ;  /* 0x00000002d8097220 */ /* 0x080fe20000400000 */
[----:B-1----:R-:W-:Y:S01]  /*124b0*/  PRMT R11, R3, 0x7610, R11 ;  /* 0x00007610030b7816 */ /* 0x002fe2000000000b */
[----:B------:R-:W-:-:S03]  /*124c0*/  FMUL R3, R215, R2 ;  /* 0x00000002d7037220 */ /* 0x000fc60000400000 */
[----:B------:R-:W-:Y:S02]  /*124d0*/  F2FP.F16.F32.PACK_AB R9, RZ, R9 ;  /* 0x00000009ff09723e */ /* 0x000fe400000000ff */
[----:B--2---:R-:W-:Y:S02]  /*124e0*/  PRMT R12, R8, 0x7610, R12 ;  /* 0x00007610080c7816 */ /* 0x004fe4000000000c */
[----:B------:R-:W-:Y:S01]  /*124f0*/  F2FP.F16.F32.PACK_AB R8, RZ, R3 ;  /* 0x00000003ff08723e */ /* 0x000fe200000000ff */
[----:B------:R-:W-:Y:S01]  /*12500*/  FMUL R3, R214, R2 ;  /* 0x00000002d6037220 */ /* 0x000fe20000400000 */
[C---:B------:R-:W-:Y:S02]  /*12510*/  ISETP.GT.AND P4, PT, R0.reuse, 0x71, P2 ;  /* 0x000000710000780c */ /* 0x040fe40001784270 */
[----:B------:R-:W-:Y:S01]  /*12520*/  ISETP.GT.AND P5, PT, R0, 0x78, P3 ;  /* 0x000000780000780c */ /* 0x000fe20001fa4270 */
[----:B------:R0:W-:Y:S01]  /*12530*/  @P6 STG.E.U16 desc[UR36][R4.64+0xe2], R10 ;  /* 0x0000e20a04006986 */ /* 0x0001e2000c101524 */
[----:B------:R-:W-:-:S02]  /*12540*/  PRMT R13, R9, 0x7610, R13 ;  /* 0x00007610090d7816 */ /* 0x000fc4000000000d */
[----:B------:R-:W-:Y:S01]  /*12550*/  F2FP.F16.F32.PACK_AB R9, RZ, R3 ;  /* 0x00000003ff09723e */ /* 0x000fe200000000ff */
[----:B------:R1:W-:Y:S01]  /*12560*/  @P1 STG.E.U16 desc[UR36][R6.64+0xe0], R11 ;  /* 0x0000e00b06001986 */ /* 0x0003e2000c101524 */
[----:B------:R-:W-:Y:S01]  /*12570*/  ISETP.GT.AND P0, PT, R0, 0x79, P3 ;  /* 0x000000790000780c */ /* 0x000fe20001f04270 */
[-C--:B------:R-:W-:Y:S01]  /*12580*/  FMUL R3, R212, R2.reuse ;  /* 0x00000002d4037220 */ /* 0x080fe20000400000 */
[----:B------:R-:W-:Y:S02]  /*12590*/  ISETP.GT.AND P1, PT, R0, 0x78, P2 ;  /* 0x000000780000780c */ /* 0x000fe40001724270 */
[----:B------:R-:W-:Y:S01]  /*125a0*/  PRMT R14, R8, 0x7610, R14 ;  /* 0x00007610080e7816 */ /* 0x000fe2000000000e */
[----:B------:R-:W-:Y:S01]  /*125b0*/  FMUL R8, R213, R2 ;  /* 0x00000002d5087220 */ /* 0x000fe20000400000 */
[----:B------:R-:W-:Y:S01]  /*125c0*/  F2FP.F16.F32.PACK_AB R3, RZ, R3 ;  /* 0x00000003ff03723e */ /* 0x000fe200000000ff */
[----:B------:R2:W-:Y:S01]  /*125d0*/  @P4 STG.E.U16 desc[UR36][R6.64+0xe2], R12 ;  /* 0x0000e20c06004986 */ /* 0x0005e2000c101524 */
[----:B------:R-:W-:-:S02]  /*125e0*/  ISETP.GT.AND P4, PT, R0, 0x79, P2 ;  /* 0x000000790000780c */ /* 0x000fc40001784270 */
[----:B0-----:R-:W-:Y:S01]  /*125f0*/  F2FP.F16.F32.PACK_AB R10, RZ, R8 ;  /* 0x00000008ff0a723e */ /* 0x001fe200000000ff */
[----:B------:R-:W-:Y:S01]  /*12600*/  @P5 STG.E.U16 desc[UR36][R4.64+0xf0], R13 ;  /* 0x0000f00d04005986 */ /* 0x000fe2000c101524 */
[----:B-1----:R-:W-:Y:S01]  /*12610*/  PRMT R11, R3, 0x7610, R11 ;  /* 0x00007610030b7816 */ /* 0x002fe2000000000b */
[-C--:B------:R-:W-:Y:S01]  /*12620*/  FMUL R3, R210, R2.reuse ;  /* 0x00000002d2037220 */ /* 0x080fe20000400000 */
[----:B------:R-:W-:Y:S01]  /*12630*/  FMUL R8, R211, R2 ;  /* 0x00000002d3087220 */ /* 0x000fe20000400000 */
[C---:B------:R-:W-:Y:S01]  /*12640*/  ISETP.GT.AND P5, PT, R0.reuse, 0x80, P3 ;  /* 0x000000800000780c */ /* 0x040fe20001fa4270 */
[----:B------:R-:W-:Y:S01]  /*12650*/  @P0 STG.E.U16 desc[UR36][R4.64+0xf2], R14 ;  /* 0x0000f20e04000986 */ /* 0x000fe2000c101524 */
[----:B------:R-:W-:-:S03]  /*12660*/  ISETP.GT.AND P6, PT, R0, 0x81, P3 ;  /* 0x000000810000780c */ /* 0x000fc60001fc4270 */
[----:B------:R0:W-:Y:S01]  /*12670*/  @P1 STG.E.U16 desc[UR36][R6.64+0xf0], R9 ;  /* 0x0000f00906001986 */ /* 0x0001e2000c101524 */
[----:B------:R-:W-:-:S04]  /*12680*/  F2FP.F16.F32.PACK_AB R8, RZ, R8 ;  /* 0x00000008ff08723e */ /* 0x000fc800000000ff */
[----:B--2---:R-:W-:Y:S01]  /*12690*/  PRMT R12, R8, 0x7610, R12 ;  /* 0x00007610080c7816 */ /* 0x004fe2000000000c */
[-C--:B------:R-:W-:Y:S01]  /*126a0*/  FMUL R8, R208, R2.reuse ;  /* 0x00000002d0087220 */ /* 0x080fe20000400000 */
[----:B0-----:R-:W-:Y:S01]  /*126b0*/  F2FP.F16.F32.PACK_AB R9, RZ, R3 ;  /* 0x00000003ff09723e */ /* 0x001fe200000000ff */
[----:B------:R-:W-:Y:S01]  /*126c0*/  FMUL R3, R209, R2 ;  /* 0x00000002d1037220 */ /* 0x000fe20000400000 */
[----:B------:R0:W-:Y:S01]  /*126d0*/  @P4 STG.E.U16 desc[UR36][R6.64+0xf2], R10 ;  /* 0x0000f20a06004986 */ /* 0x0001e2000c101524 */
[----:B------:R-:W-:-:S03]  /*126e0*/  ISETP.GT.AND P0, PT, R0, 0x80, P2 ;  /* 0x000000800000780c */ /* 0x000fc60001704270 */
[----:B------:R-:W-:Y:S01]  /*126f0*/  F2FP.F16.F32.PACK_AB R3, RZ, R3 ;  /* 0x00000003ff03723e */ /* 0x000fe200000000ff */
[----:B------:R1:W-:Y:S01]  /*12700*/  @P5 STG.E.U16 desc[UR36][R4.64+0x100], R11 ;  /* 0x0001000b04005986 */ /* 0x0003e2000c101524 */
[----:B------:R-:W-:Y:S02]  /*12710*/  ISETP.GT.AND P1, PT, R0, 0x81, P2 ;  /* 0x000000810000780c */ /* 0x000fe40001724270 */
[----:B------:R-:W-:Y:S01]  /*12720*/  F2FP.F16.F32.PACK_AB R8, RZ, R8 ;  /* 0x00000008ff08723e */ /* 0x000fe200000000ff */
[----:B------:R2:W-:Y:S01]  /*12730*/  @P6 STG.E.U16 desc[UR36][R4.64+0x102], R12 ;  /* 0x0001020c04006986 */ /* 0x0005e2000c101524 */
[----:B0-----:R-:W-:Y:S01]  /*12740*/  PRMT R10, R9, 0x7610, R10 ;  /* 0x00007610090a7816 */ /* 0x001fe2000000000a */
[-C--:B------:R-:W-:Y:S01]  /*12750*/  FMUL R9, R207, R2.reuse ;  /* 0x00000002cf097220 */ /* 0x080fe20000400000 */
[----:B-1----:R-:W-:Y:S01]  /*12760*/  PRMT R11, R3, 0x7610, R11 ;  /* 0x00007610030b7816 */ /* 0x002fe2000000000b */
[----:B------:R-:W-:Y:S01]  /*12770*/  FMUL R3, R206, R2 ;  /* 0x00000002ce037220 */ /* 0x000fe20000400000 */
[----:B------:R-:W-:-:S02]  /*12780*/  ISETP.GT.AND P4, PT, R0, 0x88, P3 ;  /* 0x000000880000780c */ /* 0x000fc40001f84270 */
[----:B--2---:R-:W-:Y:S02]  /*12790*/  PRMT R12, R8, 0x7610, R12 ;  /* 0x00007610080c7816 */ /* 0x004fe4000000000c */
[----:B------:R-:W-:Y:S01]  /*127a0*/  F2FP.F16.F32.PACK_AB R8, RZ, R3 ;  /* 0x00000003ff08723e */ /* 0x000fe200000000ff */
[-C--:B------:R-:W-:Y:S01]  /*127b0*/  FMUL R3, R205, R2.reuse ;  /* 0x00000002cd037220 */ /* 0x080fe20000400000 */
[----:B------:R-:W-:Y:S02]  /*127c0*/  F2FP.F16.F32.PACK_AB R9, RZ, R9 ;  /* 0x00000009ff09723e */ /* 0x000fe400000000ff */
[C---:B------:R-:W-:Y:S01]  /*127d0*/  ISETP.GT.AND P5, PT, R0.reuse, 0x89, P3 ;  /* 0x000000890000780c */ /* 0x040fe20001fa4270 */
[----:B------:R0:W-:Y:S01]  /*127e0*/  @P0 STG.E.U16 desc[UR36][R6.64+0x100], R10 ;  /* 0x0001000a06000986 */ /* 0x0001e2000c101524 */
[----:B------:R-:W-:Y:S02]  /*127f0*/  PRMT R13, R9, 0x7610, R13 ;  /* 0x00007610090d7816 */ /* 0x000fe4000000000d */
[----:B------:R-:W-:Y:S01]  /*12800*/  F2FP.F16.F32.PACK_AB R9, RZ, R3 ;  /* 0x00000003ff09723e */ /* 0x000fe200000000ff */
[----:B------:R1:W-:Y:S01]  /*12810*/  @P1 STG.E.U16 desc[UR36][R6.64+0x102], R11 ;  /* 0x0001020b06001986 */ /* 0x0003e2000c101524 */
[C---:B------:R-:W-:Y:S01]  /*12820*/  ISETP.GT.AND P0, PT, R0.reuse, 0x88, P2 ;  /* 0x000000880000780c */ /* 0x040fe20001704270 */
[----:B------:R-:W-:Y:S01]  /*12830*/  FMUL R3, R203, R2 ;  /* 0x00000002cb037220 */ /* 0x000fe20000400000 */
[----:B------:R-:W-:-:S02]  /*12840*/  ISETP.GT.AND P1, PT, R0, 0x89, P2 ;  /* 0x000000890000780c */ /* 0x000fc40001724270 */
[----:B------:R-:W-:Y:S01]  /*12850*/  PRMT R14, R8, 0x7610, R14 ;  /* 0x00007610080e7816 */ /* 0x000fe2000000000e */
[----:B------:R-:W-:Y:S01]  /*12860*/  FMUL R8, R204, R2 ;  /* 0x00000002cc087220 */ /* 0x000fe20000400000 */
[----:B------:R-:W-:Y:S01]  /*12870*/  F2FP.F16.F32.PACK_AB R3, RZ, R3 ;  /* 0x00000003ff03723e */ /* 0x000fe200000000ff */
[----:B------:R2:W-:Y:S01]  /*12880*/  @P4 STG.E.U16 desc[UR36][R4.64+0x110], R12 ;  /* 0x0001100c04004986 */ /* 0x0005e2000c101524 */
[----:B------:R-:W-:Y:S02]  /*12890*/  ISETP.GT.AND P4, PT, R0, 0x90, P3 ;  /* 0x000000900000780c */ /* 0x000fe40001f84270 */
        /* <DEDUP_REMOVED lines=9> */
[----:B------:R-:W-:Y:S02]  /*12930*/  F2FP.F16.F32.PACK_AB R8, RZ, R8 ;  /* 0x00000008ff08723e */ /* 0x000fe400000000ff */
[----:B------:R-:W-:Y:S01]  /*12940*/  ISETP.GT.AND P1, PT, R0, 0x91, P2 ;  /* 0x000000910000780c */ /* 0x000fe20001724270 */
[----:B------:R1:W-:Y:S01]  /*12950*/  @P4 STG.E.U16 desc[UR36][R4.64+0x120], R10 ;  /* 0x0001200a04004986 */ /* 0x0003e2000c101524 */
[----:B--2---:R-:W-:Y:S01]  /*12960*/  PRMT R12, R8, 0x7610, R12 ;  /* 0x00007610080c7816 */ /* 0x004fe2000000000c */
[-C--:B------:R-:W-:Y:S01]  /*12970*/  FMUL R8, R199, R2.reuse ;  /* 0x00000002c7087220 */ /* 0x080fe20000400000 */
[----:B0-----:R-:W-:Y:S01]  /*12980*/  F2FP.F16.F32.PACK_AB R9, RZ, R3 ;  /* 0x00000003ff09723e */ /* 0x001fe200000000ff */
[----:B------:R-:W-:Y:S01]  /*12990*/  FMUL R3, R200, R2 ;  /* 0x00000002c8037220 */ /* 0x000fe20000400000 */
[----:B------:R-:W-:Y:S01]  /*129a0*/  ISETP.GT.AND P4, PT, R0, 0x98, P3 ;  /* 0x000000980000780c */ /* 0x000fe20001f84270 */
[----:B------:R0:W-:Y:S03]  /*129b0*/  @P5 STG.E.U16 desc[UR36][R4.64+0x122], R11 ;  /* 0x0001220b04005986 */ /* 0x0001e6000c101524 */
[----:B------:R-:W-:-:S02]  /*129c0*/  F2FP.F16.F32.PACK_AB R3, RZ, R3 ;  /* 0x00000003ff03723e */ /* 0x000fc400000000ff */
[----:B-1----:R-:W-:Y:S01]  /*129d0*/  PRMT R10, R9, 0x7610, R10 ;  /* 0x00007610090a7816 */ /* 0x002fe2000000000a */
[----:B------:R-:W-:Y:S01]  /*129e0*/  FMUL R9, R198, R2 ;  /* 0x00000002c6097220 */ /* 0x000fe20000400000 */
[----:B------:R-:W-:Y:S01]  /*129f0*/  F2FP.F16.F32.PACK_AB R8, RZ, R8 ;  /* 0x00000008ff08723e */ /* 0x000fe200000000ff */
[----:B------:R1:W-:Y:S01]  /*12a00*/  @P0 STG.E.U16 desc[UR36][R6.64+0x120], R12 ;  /* 0x0001200c06000986 */ /* 0x0003e2000c101524 */
[----:B0-----:R-:W-:Y:S01]  /*12a10*/  PRMT R11, R3, 0x7610, R11 ;  /* 0x00007610030b7816 */ /* 0x001fe2000000000b */
[----:B------:R-:W-:Y:S01]  /*12a20*/  FMUL R3, R197, R2 ;  /* 0x00000002c5037220 */ /* 0x000fe20000400000 */
[C---:B------:R-:W-:Y:S01]  /*12a30*/  ISETP.GT.AND P5, PT, R0.reuse, 0x99, P3 ;  /* 0x000000990000780c */ /* 0x040fe20001fa4270 */
[----:B------:R0:W-:Y:S01]  /*12a40*/  @P1 STG.E.U16 desc[UR36][R6.64+0x122], R10 ;  /* 0x0001220a06001986 */ /* 0x0001e2000c101524 */
[----:B------:R-:W-:Y:S02]  /*12a50*/  ISETP.GT.AND P1, PT, R0, 0x98, P2 ;  /* 0x000000980000780c */ /* 0x000fe40001724270 */
[----:B------:R-:W-:-:S02]  /*12a60*/  F2FP.F16.F32.PACK_AB R9, RZ, R9 ;  /* 0x00000009ff09723e */ /* 0x000fc400000000ff */
[----:B-1----:R-:W-:Y:S02]  /*12a70*/  PRMT R12, R8, 0x7610, R12 ;  /* 0x00007610080c7816 */ /* 0x002fe4000000000c */
[----:B------:R-:W-:Y:S01]  /*12a80*/  F2FP.F16.F32.PACK_AB R8, RZ, R3 ;  /* 0x00000003ff08723e */ /* 0x000fe200000000ff */
[-C--:B------:R-:W-:Y:S01]  /*12a90*/  FMUL R3, R196, R2.reuse ;  /* 0x00000002c4037220 */ /* 0x080fe20000400000 */
[C---:B------:R-:W-:Y:S01]  /*12aa0*/  ISETP.GT.AND P0, PT, R0.reuse, 0x99, P2 ;  /* 0x000000990000780c */ /* 0x040fe20001704270 */
[----:B------:R1:W-:Y:S01]  /*12ab0*/  @P4 STG.E.U16 desc[UR36][R4.64+0x130], R11 ;  /* 0x0001300b04004986 */ /* 0x0003e2000c101524 */
[----:B------:R-:W-:Y:S02]  /*12ac0*/  ISETP.GT.AND P4, PT, R0, 0xa0, P3 ;  /* 0x000000a00000780c */ /* 0x000fe40001f84270 */
[----:B------:R-:W-:Y:S02]  /*12ad0*/  PRMT R13, R9, 0x7610, R13 ;  /* 0x00007610090d7816 */ /* 0x000fe4000000000d */
        /* <DEDUP_REMOVED lines=68> */
[----:B------:R-:W-:Y:S02]  /*12f20*/  ISETP.GT.AND P1, PT, R0, 0xb8, P2 ;  /* 0x000000b80000780c */ /* 0x000fe40001724270 */
[----:B------:R-:W-:Y:S02]  /*12f30*/  F2FP.F16.F32.PACK_AB R8, RZ, R8 ;  /* 0x00000008ff08723e */ /* 0x000fe400000000ff */
[----:B0-----:R-:W-:Y:S01]  /*12f40*/  PRMT R10, R9, 0x7610, R10 ;  /* 0x00007610090a7816 */ /* 0x001fe2000000000a */
[-C--:B------:R-:W-:Y:S01]  /*12f50*/  FMUL R9, R180, R2.reuse ;  /* 0x00000002b4097220 */ /* 0x080fe20000400000 */
[----:B-1----:R-:W-:Y:S01]  /*12f60*/  PRMT R11, R3, 0x7610, R11 ;  /* 0x00007610030b7816 */ /* 0x002fe2000000000b */
[----:B------:R-:W-:Y:S01]  /*12f70*/  FMUL R3, R179, R2 ;  /* 0x00000002b3037220 */ /* 0x000fe20000400000 */
[----:B------:R0:W-:Y:S02]  /*12f80*/  @P5 STG.E.U16 desc[UR36][R4.64+0x170], R12 ;  /* 0x0001700c04005986 */ /* 0x0001e4000c101524 */
[----:B------:R-:W-:-:S02]  /*12f90*/  F2FP.F16.F32.PACK_AB R9, RZ, R9 ;  /* 0x00000009ff09723e */ /* 0x000fc400000000ff */
[C---:B------:R-:W-:Y:S02]  /*12fa0*/  ISETP.GT.AND P4, PT, R0.reuse, 0xb9, P2 ;  /* 0x000000b90000780c */ /* 0x040fe40001784270 */
[----:B------:R-:W-:Y:S02]  /*12fb0*/  ISETP.GT.AND P5, PT, R0, 0xc0, P3 ;  /* 0x000000c00000780c */ /* 0x000fe40001fa4270 */
[----:B0-----:R-:W-:Y:S02]  /*12fc0*/  PRMT R12, R8, 0x7610, R12 ;  /* 0x00007610080c7816 */ /* 0x001fe4000000000c */
[----:B------:R-:W-:Y:S01]  /*12fd0*/  F2FP.F16.F32.PACK_AB R8, RZ, R3 ;  /* 0x00000003ff08723e */ /* 0x000fe200000000ff */
[----:B------:R-:W-:Y:S01]  /*12fe0*/  FMUL R3, R178, R2 ;  /* 0x00000002b2037220 */ /* 0x000fe20000400000 */
[----:B------:R-:W-:Y:S01]  /*12ff0*/  PRMT R13, R9, 0x7610, R13 ;  /* 0x00007610090d7816 */ /* 0x000fe2000000000d */
[----:B------:R0:W-:Y:S01]  /*13000*/  @P6 STG.E.U16 desc[UR36][R4.64+0x172], R10 ;  /* 0x0001720a04006986 */ /* 0x0001e2000c101524 */
[----:B------:R-:W-:-:S02]  /*13010*/  ISETP.GT.AND P0, PT, R0, 0xc1, P3 ;  /* 0x000000c10000780c */ /* 0x000fc40001f04270 */
[----:B------:R-:W-:Y:S01]  /*13020*/  F2FP.F16.F32.PACK_AB R9, RZ, R3 ;  /* 0x00000003ff09723e */ /* 0x000fe200000000ff */
[----:B------:R1:W-:Y:S01]  /*13030*/  @P1 STG.E.U16 desc[UR36][R6.64+0x170], R11 ;  /* 0x0001700b06001986 */ /* 0x0003e2000c101524 */
[-C--:B------:R-:W-:Y:S01]  /*13040*/  FMUL R3, R176, R2.reuse ;  /* 0x00000002b0037220 */ /* 0x080fe20000400000 */
[----:B------:R-:W-:Y:S02]  /*13050*/  ISETP.GT.AND P1, PT, R0, 0xc0, P2 ;  /* 0x000000c00000780c */ /* 0x000fe40001724270 */
        /* <DEDUP_REMOVED lines=40> */
[C---:B------:R-:W-:Y:S01]  /*132e0*/  ISETP.GT.AND P0, PT, R0.reuse, 0xd0, P2 ;  /* 0x000000d00000780c */ /* 0x040fe20001704270 */
        /* <DEDUP_REMOVED lines=11> */
[----:B------:R-:W-:Y:S01]  /*133a0*/  ISETP.GT.AND P5, PT, R0, 0xd9, P3 ;  /* 0x000000d90000780c */ /* 0x000fe20001fa4270 */
[----:B------:R-:W-:Y:S01]  /*133b0*/  FMUL R8, R166, R2 ;  /* 0x00000002a6087220 */ /* 0x000fe20000400000 */
[----:B------:R-:W-:Y:S01]  /*133c0*/  @P0 STG.E.U16 desc[UR36][R6.64+0x1a0], R14 ;  /* 0x0001a00e06000986 */ /* 0x000fe2000c101524 */
[----:B------:R-:W-:-:S03]  /*133d0*/  ISETP.GT.AND P0, PT, R0, 0xd8, P2 ;  /* 0x000000d80000780c */ /* 0x000fc60001704270 */
[----:B------:R0:W-:Y:S01]  /*133e0*/  @P1 STG.E.U16 desc[UR36][R6.64+0x1a2], R9 ;  /* 0x0001a20906001986 */ /* 0x0001e2000c101524 */
[----:B------:R-:W-:Y:S02]  /*133f0*/  F2FP.F16.F32.PACK_AB R8, RZ, R8 ;  /* 0x00000008ff08723e */ /* 0x000fe400000000ff */
[----:B------:R-:W-:Y:S02]  /*13400*/  ISETP.GT.AND P1, PT, R0, 0xd9, P2 ;  /* 0x000000d90000780c */ /* 0x000fe40001724270 */
        /* <DEDUP_REMOVED lines=16> */
[----:B------:R1:W-:Y:S01]  /*13510*/  @P1 STG.E.U16 desc[UR36][R6.64+0x1b2], R10 ;  /* 0x0001b20a06001986 */ /* 0x0003e2000c101524 */
[----:B------:R-:W-:Y:S02]  /*13520*/  ISETP.GT.AND P1, PT, R0, 0xe0, P2 ;  /* 0x000000e00000780c */ /* 0x000fe40001724270 */
[----:B0-----:R-:W-:Y:S02]  /*13530*/  PRMT R12, R8, 0x7610, R12 ;  /* 0x00007610080c7816 */ /* 0x001fe4000000000c */
[----:B------:R-:W-:Y:S01]  /*13540*/  F2FP.F16.F32.PACK_AB R8, RZ, R3 ;  /* 0x00000003ff08723e */ /* 0x000fe200000000ff */
[-C--:B------:R-:W-:Y:S01]  /*13550*/  FMUL R3, R160, R2.reuse ;  /* 0x00000002a0037220 */ /* 0x080fe20000400000 */
[----:B------:R-:W-:Y:S01]  /*13560*/  ISETP.GT.AND P0, PT, R0, 0xe1, P2 ;  /* 0x000000e10000780c */ /* 0x000fe20001704270 */
[----:B------:R0:W-:Y:S01]  /*13570*/  @P4 STG.E.U16 desc[UR36][R4.64+0x1c0], R11 ;  /* 0x0001c00b04004986 */ /* 0x0001e2000c101524 */
[----:B-1----:R-:W-:Y:S02]  /*13580*/  PRMT R10, R9, 0x7610, R10 ;  /* 0x00007610090a7816 */ /* 0x002fe4000000000a */
[----:B------:R-:W-:Y:S01]  /*13590*/  PRMT R13, R8, 0x7610, R13 ;  /* 0x00007610080d7816 */ /* 0x000fe2000000000d */
[----:B------:R-:W-:Y:S01]  /*135a0*/  @P5 STG.E.U16 desc[UR36][R4.64+0x1c2], R12 ;  /* 0x0001c20c04005986 */ /* 0x000fe2000c101524 */
[----:B------:R-:W-:Y:S01]  /*135b0*/  FMUL R8, R159, R2 ;  /* 0x000000029f087220 */ /* 0x000fe20000400000 */
[----:B------:R-:W-:-:S02]  /*135c0*/  ISETP.GT.AND P4, PT, R0, 0xe8, P3 ;  /* 0x000000e80000780c */ /* 0x000fc40001f84270 */
[----:B------:R-:W-:Y:S01]  /*135d0*/  F2FP.F16.F32.PACK_AB R9, RZ, R3 ;  /* 0x00000003ff09723e */ /* 0x000fe200000000ff */
[----:B------:R-:W-:Y:S01]  /*135e0*/  FMUL R3, R158, R2 ;  /* 0x000000029e037220 */ /* 0x000fe20000400000 */
[C---:B------:R-:W-:Y:S02]  /*135f0*/  ISETP.GT.AND P5, PT, R0.reuse, 0xe9, P3 ;  /* 0x000000e90000780c */ /* 0x040fe40001fa4270 */
[----:B------:R-:W-:Y:S02]  /*13600*/  ISETP.GT.AND P6, PT, R0, 0xe8, P2 ;  /* 0x000000e80000780c */ /* 0x000fe400017c4270 */
[----:B------:R-:W-:Y:S01]  /*13610*/  F2FP.F16.F32.PACK_AB R8, RZ, R8 ;  /* 0x00000008ff08723e */ /* 0x000fe200000000ff */
[----:B------:R1:W-:Y:S01]  /*13620*/  @P1 STG.E.U16 desc[UR36][R6.64+0x1c0], R10 ;  /* 0x0001c00a06001986 */ /* 0x0003e2000c101524 */
[----:B------:R-:W-:Y:S02]  /*13630*/  F2FP.F16.F32.PACK_AB R3, RZ, R3 ;  /* 0x00000003ff03723e */ /* 0x000fe400000000ff */
[----:B0-----:R-:W-:-:S02]  /*13640*/  PRMT R11, R8, 0x7610, R11 ;  /* 0x00007610080b7816 */ /* 0x001fc4000000000b */
[----:B------:R-:W-:Y:S01]  /*13650*/  PRMT R18, R3, 0x7610, R18 ;  /* 0x0000761003127816 */ /* 0x000fe20000000012 */
[----:B------:R0:W-:Y:S01]  /*13660*/  @P0 STG.E.U16 desc[UR36][R6.64+0x1c2], R13 ;  /* 0x0001c20d06000986 */ /* 0x0001e2000c101524 */
[----:B-1----:R-:W-:Y:S01]  /*13670*/  PRMT R10, R9, 0x7610, R10 ;  /* 0x00007610090a7816 */ /* 0x002fe2000000000a */
[----:B------:R-:W-:-:S04]  /*13680*/  FMUL R3, R157, R2 ;  /* 0x000000029d037220 */ /* 0x000fc80000400000 */
[----:B------:R-:W-:Y:S01]  /*13690*/  @P4 STG.E.U16 desc[UR36][R4.64+0x1d0], R10 ;  /* 0x0001d00a04004986 */ /* 0x000fe2000c101524 */
[----:B------:R-:W-:-:S03]  /*136a0*/  ISETP.GT.AND P4, PT, R0, 0xe9, P2 ;  /* 0x000000e90000780c */ /* 0x000fc60001784270 */
[----:B------:R1:W-:Y:S01]  /*136b0*/  @P5 STG.E.U16 desc[UR36][R4.64+0x1d2], R11 ;  /* 0x0001d20b04005986 */ /* 0x0003e2000c101524 */
[----:B------:R-:W-:-:S03]  /*136c0*/  ISETP.GT.AND P5, PT, R0, 0xf0, P3 ;  /* 0x000000f00000780c */ /* 0x000fc60001fa4270 */
[----:B------:R-:W-:Y:S01]  /*136d0*/  @P6 STG.E.U16 desc[UR36][R6.64+0x1d0], R18 ;  /* 0x0001d01206006986 */ /* 0x000fe2000c101524 */
[----:B------:R-:W-:Y:S01]  /*136e0*/  ISETP.GT.AND P6, PT, R0, 0xf1, P3 ;  /* 0x000000f10000780c */ /* 0x000fe20001fc4270 */
[-C--:B------:R-:W-:Y:S01]  /*136f0*/  FMUL R8, R156, R2.reuse ;  /* 0x000000029c087220 */ /* 0x080fe20000400000 */
[----:B------:R-:W-:Y:S01]  /*13700*/  FMUL R9, R155, R2 ;  /* 0x000000029b097220 */ /* 0x000fe20000400000 */
[----:B0-----:R-:W-:-:S03]  /*13710*/  F2FP.F16.F32.PACK_AB R13, RZ, R3 ;  /* 0x00000003ff0d723e */ /* 0x001fc600000000ff */
[----:B------:R-:W-:Y:S02]  /*13720*/  F2FP.F16.F32.PACK_AB R14, RZ, R8 ;  /* 0x00000008ff0e723e */ /* 0x000fe400000000ff */
[----:B------:R-:W-:Y:S01]  /*13730*/  F2FP.F16.F32.PACK_AB R15, RZ, R9 ;  /* 0x00000009ff0f723e */ /* 0x000fe200000000ff */
[----:B------:R-:W-:Y:S01]  /*13740*/  @P4 STG.E.U16 desc[UR36][R6.64+0x1d2], R13 ;  /* 0x0001d20d06004986 */ /* 0x000fe2000c101524 */
[----:B------:R-:W-:-:S03]  /*13750*/  ISETP.GT.AND P4, PT, R0, 0xf1, P2 ;  /* 0x000000f10000780c */ /* 0x000fc60001784270 */
[----:B------:R-:W-:Y:S04]  /*13760*/  @P5 STG.E.U16 desc[UR36][R4.64+0x1e0], R14 ;  /* 0x0001e00e04005986 */ /* 0x000fe8000c101524 */
[----:B------:R-:W-:Y:S01]  /*13770*/  @P6 STG.E.U16 desc[UR36][R4.64+0x1e2], R15 ;  /* 0x0001e20f04006986 */ /* 0x000fe2000c101524 */
[----:B------:R-:W-:Y:S01]  /*13780*/  ISETP.GT.AND P6, PT, R0, 0xf0, P2 ;  /* 0x000000f00000780c */ /* 0x000fe200017c4270 */
[-C--:B-1----:R-:W-:Y:S01]  /*13790*/  FMUL R11, R154, R2.reuse ;  /* 0x000000029a0b7220 */ /* 0x082fe20000400000 */
[----:B------:R-:W-:-:S04]  /*137a0*/  FMUL R12, R23, R2 ;  /* 0x00000002170c7220 */ /* 0x000fc80000400000 */
[----:B------:R-:W-:Y:S02]  /*137b0*/  F2FP.F16.F32.PACK_AB R11, RZ, R11 ;  /* 0x0000000bff0b723e */ /* 0x000fe400000000ff */
[----:B------:R-:W-:Y:S02]  /*137c0*/  F2FP.F16.F32.PACK_AB R12, RZ, R12 ;  /* 0x0000000cff0c723e */ /* 0x000fe400000000ff */
[C---:B------:R-:W-:Y:S02]  /*137d0*/  ISETP.GT.AND P5, PT, R0.reuse, 0xf8, P3 ;  /* 0x000000f80000780c */ /* 0x040fe40001fa4270 */
[----:B------:R-:W-:Y:S01]  /*137e0*/  ISETP.GT.AND P3, PT, R0, 0xf9, P3 ;  /* 0x000000f90000780c */ /* 0x000fe20001f64270 */
[----:B------:R-:W-:Y:S01]  /*137f0*/  @P6 STG.E.U16 desc[UR36][R6.64+0x1e0], R11 ;  /* 0x0001e00b06006986 */ /* 0x000fe2000c101524 */
[----:B------:R-:W-:-:S03]  /*13800*/  FMUL R10, R22, R2 ;  /* 0x00000002160a7220 */ /* 0x000fc60000400000 */
[----:B------:R0:W-:Y:S01]  /*13810*/  @P4 STG.E.U16 desc[UR36][R6.64+0x1e2], R12 ;  /* 0x0001e20c06004986 */ /* 0x0001e2000c101524 */
[----:B------:R-:W-:Y:S01]  /*13820*/  ISETP.GT.AND P4, PT, R0, 0xf8, P2 ;  /* 0x000000f80000780c */ /* 0x000fe20001784270 */
[-C--:B------:R-:W-:Y:S01]  /*13830*/  FMUL R9, R21, R2.reuse ;  /* 0x0000000215097220 */ /* 0x080fe20000400000 */
[-C--:B------:R-:W-:Y:S01]  /*13840*/  FMUL R8, R19, R2.reuse ;  /* 0x0000000213087220 */ /* 0x080fe20000400000 */
[----:B------:R-:W-:Y:S01]  /*13850*/  FMUL R3, R20, R2 ;  /* 0x0000000214037220 */ /* 0x000fe20000400000 */
[----:B------:R-:W-:Y:S02]  /*13860*/  F2FP.F16.F32.PACK_AB R10, RZ, R10 ;  /* 0x0000000aff0a723e */ /* 0x000fe400000000ff */
[----:B------:R-:W-:Y:S02]  /*13870*/  ISETP.GT.AND P2, PT, R0, 0xf9, P2 ;  /* 0x000000f90000780c */ /* 0x000fe40001744270 */
[----:B------:R-:W-:Y:S02]  /*13880*/  F2FP.F16.F32.PACK_AB R9, RZ, R9 ;  /* 0x00000009ff09723e */ /* 0x000fe400000000ff */
[----:B------:R-:W-:-:S02]  /*13890*/  F2FP.F16.F32.PACK_AB R8, RZ, R8 ;  /* 0x00000008ff08723e */ /* 0x000fc400000000ff */
[----:B------:R-:W-:Y:S01]  /*138a0*/  F2FP.F16.F32.PACK_AB R3, RZ, R3 ;  /* 0x00000003ff03723e */ /* 0x000fe200000000ff */
[----:B------:R-:W-:Y:S01]  /*138b0*/  @P5 STG.E.U16 desc[UR36][R4.64+0x1f0], R10 ;  /* 0x0001f00a04005986 */ /* 0x000fe2000c101524 */
[----:B0-----:R-:W-:Y:S01]  /*138c0*/  PRMT R12, R8, 0x7610, R12 ;  /* 0x00007610080c7816 */ /* 0x001fe2000000000c */
[----:B------:R-:W-:Y:S01]  /*138d0*/  @P4 IMAD.MOV.U32 R8, RZ, RZ, R6 ;  /* 0x000000ffff084224 */ /* 0x000fe200078e0006 */
[----:B------:R-:W-:Y:S01]  /*138e0*/  PRMT R11, R3, 0x7610, R11 ;  /* 0x00007610030b7816 */ /* 0x000fe2000000000b */
[----:B------:R0:W-:Y:S01]  /*138f0*/  @P3 STG.E.U16 desc[UR36][R4.64+0x1f2], R9 ;  /* 0x0001f20904003986 */ /* 0x0001e2000c101524 */
[----:B------:R-:W-:Y:S01]  /*13900*/  USHF.L.U32 UR12, UR8, 0x8, URZ ;  /* 0x00000008080c7899 */ /* 0x000fe2000800063f */
[----:B------:R-:W-:Y:S01]  /*13910*/  ISETP.GT.AND P1, PT, R153, 0x80, PT ;  /* 0x000000809900780c */ /* 0x000fe20003f24270 */
[----:B------:R-:W-:Y:S01]  /*13920*/  USHF.L.U64.HI UR11, UR8, 0x8, UR9 ;  /* 0x00000008080b7899 */ /* 0x000fe20008010209 */
[----:B0-----:R-:W-:-:S03]  /*13930*/  @P4 MOV R9, R7 ;  /* 0x0000000700094202 */ /* 0x001fc60000000f00 */
[----:B------:R-:W-:Y:S02]  /*13940*/  IMAD.U32 R3, RZ, RZ, UR12 ;  /* 0x0000000cff037e24 */ /* 0x000fe4000f8e00ff */
[----:B------:R0:W-:Y:S01]  /*13950*/  @P4 STG.E.U16 desc[UR36][R8.64+0x1f0], R11 ;  /* 0x0001f00b08004986 */ /* 0x0001e2000c101524 */
[C---:B------:R-:W-:Y:S02]  /*13960*/  ISETP.GT.AND P3, PT, R0.reuse, RZ, P1 ;  /* 0x000000ff0000720c */ /* 0x040fe40000f64270 */
[----:B------:R-:W-:Y:S01]  /*13970*/  ISETP.GT.AND P4, PT, R0, 0x1, P1 ;  /* 0x000000010000780c */ /* 0x000fe20000f84270 */
[-C--:B------:R-:W-:Y:S01]  /*13980*/  FMUL R24, R24, R2.reuse ;  /* 0x0000000218187220 */ /* 0x080fe20000400000 */
[----:B------:R-:W-:Y:S01]  /*13990*/  FMUL R25, R25, R2 ;  /* 0x0000000219197220 */ /* 0x000fe20000400000 */
[----:B0-----:R-:W-:Y:S02]  /*139a0*/  @P2 IMAD.MOV.U32 R8, RZ, RZ, R6 ;  /* 0x000000ffff082224 */ /* 0x001fe400078e0006 */
[----:B------:R-:W-:-:S02]  /*139b0*/  @P2 IMAD.MOV.U32 R9, RZ, RZ, R7 ;  /* 0x000000ffff092224 */ /* 0x000fc400078e0007 */
[----:B------:R-:W-:-:S03]  /*139c0*/  IMAD.U32 R7, RZ, RZ, UR11 ;  /* 0x0000000bff077e24 */ /* 0x000fc6000f8e00ff */
[----:B------:R0:W-:Y:S01]  /*139d0*/  @P2 STG.E.U16 desc[UR36][R8.64+0x1f2], R12 ;  /* 0x0001f20c08002986 */ /* 0x0001e2000c101524 */
[C---:B------:R-:W-:Y:S02]  /*139e0*/  IADD3 R6, P2, P6, R4.reuse, UR5, R3 ;  /* 0x0000000504067c10 */ /* 0x040fe4000fe5e003 */
[----:B------:R-:W-:Y:S02]  /*139f0*/  IADD3 R4, P5, R4, UR12, RZ ;  /* 0x0000000c04047c10 */ /* 0x000fe4000ffbe0ff */
[----:B------:R-:W-:Y:S02]  /*13a00*/  IADD3.X R7, R5, UR4, R7, P2, P6 ;  /* 0x0000000405077c10 */ /* 0x000fe400097ec407 */
[----:B------:R-:W-:Y:S02]  /*13a10*/  ISETP.GT.AND P0, PT, R153, 0x88, PT ;  /* 0x000000889900780c */ /* 0x000fe40003f04270 */
[----:B------:R-:W-:Y:S02]  /*13a20*/  F2FP.F16.F32.PACK_AB R24, RZ, R24 ;  /* 0x00000018ff18723e */ /* 0x000fe400000000ff */
[----:B------:R-:W-:-:S02]  /*13a30*/  IADD3.X R5, R5, UR11, RZ, P5, !PT ;  /* 0x0000000b05057c10 */ /* 0x000fc4000affe4ff */
[----:B------:R-:W-:Y:S02]  /*13a40*/  F2FP.F16.F32.PACK_AB R25, RZ, R25 ;  /* 0x00000019ff19723e */ /* 0x000fe400000000ff */
[C---:B------:R-:W-:Y:S01]  /*13a50*/  ISETP.GT.AND P2, PT, R0.reuse, RZ, P0 ;  /* 0x000000ff0000720c */ /* 0x040fe20000744270 */
[----:B------:R-:W-:Y:S01]  /*13a60*/  @P3 STG.E.U16 desc[UR36][R4.64], R24 ;  /* 0x0000001804003986 */ /* 0x000fe2000c101524 */
[----:B------:R-:W-:Y:S01]  /*13a70*/  ISETP.GT.AND P3, PT, R0, 0x1, P0 ;  /* 0x000000010000780c */ /* 0x000fe20000764270 */
[-C--:B------:R-:W-:Y:S02]  /*13a80*/  FMUL R26, R26, R2.reuse ;  /* 0x000000021a1a7220 */ /* 0x080fe40000400000 */
[----:B------:R-:W-:Y:S01]  /*13a90*/  @P4 STG.E.U16 desc[UR36][R4.64+0x2], R25 ;  /* 0x0000021904004986 */ /* 0x000fe2000c101524 */
[----:B------:R-:W-:Y:S01]  /*13aa0*/  ISETP.GT.AND P4, PT, R0, 0x8, P1 ;  /* 0x000000080000780c */ /* 0x000fe20000f84270 */
[-C--:B------:R-:W-:Y:S01]  /*13ab0*/  FMUL R27, R27, R2.reuse ;  /* 0x000000021b1b7220 */ /* 0x080fe20000400000 */
[----:B0-----:R-:W-:Y:S01]  /*13ac0*/  IADD3 R8, P5, R4, UR5, RZ ;  /* 0x0000000504087c10 */ /* 0x001fe2000ffbe0ff */
[----:B------:R-:W-:Y:S01]  /*13ad0*/  FMUL R28, R28, R2 ;  /* 0x000000021c1c7220 */ /* 0x000fe20000400000 */
[----:B------:R-:W-:-:S02]  /*13ae0*/  F2FP.F16.F32.PACK_AB R26, RZ, R26 ;  /* 0x0000001aff1a723e */ /* 0x000fc400000000ff */
[----:B------:R-:W-:Y:S02]  /*13af0*/  IADD3.X R9, R5, UR4, RZ, P5, !PT ;  /* 0x0000000405097c10 */ /* 0x000fe4000affe4ff */
[----:B------:R-:W-:Y:S02]  /*13b00*/  F2FP.F16.F32.PACK_AB R27, RZ, R27 ;  /* 0x0000001bff1b723e */ /* 0x000fe400000000ff */
[----:B------:R-:W-:Y:S01]  /*13b10*/  F2FP.F16.F32.PACK_AB R28, RZ, R28 ;  /* 0x0000001cff1c723e */ /* 0x000fe200000000ff */
[----:B------:R-:W-:Y:S01]  /*13b20*/  @P2 STG.E.U16 desc[UR36][R8.64], R26 ;  /* 0x0000001a08002986 */ /* 0x000fe2000c101524 */
[C---:B------:R-:W-:Y:S02]  /*13b30*/  ISETP.GT.AND P5, PT, R0.reuse, 0x9, P1 ;  /* 0x000000090000780c */ /* 0x040fe40000fa4270 */
[C---:B------:R-:W-:Y:S01]  /*13b40*/  ISETP.GT.AND P2, PT, R0.reuse, 0x8, P0 ;  /* 0x000000080000780c */ /* 0x040fe20000744270 */
[----:B------:R-:W-:Y:S01]  /*13b50*/  @P3 STG.E.U16 desc[UR36][R8.64+0x2], R27 ;  /* 0x0000021b08003986 */ /* 0x000fe2000c101524 */
[-C--:B------:R-:W-:Y:S01]  /*13b60*/  FMUL R29, R29, R2.reuse ;  /* 0x000000021d1d7220 */ /* 0x080fe20000400000 */
[----:B------:R-:W-:Y:S01]  /*13b70*/  ISETP.GT.AND P3, PT, R0, 0x9, P0 ;  /* 0x000000090000780c */ /* 0x000fe20000764270 */
[-C--:B------:R-:W-:Y:S01]  /*13b80*/  FMUL R30, R30, R2.reuse ;  /* 0x000000021e1e7220 */ /* 0x080fe20000400000 */
[----:B------:R-:W-:Y:S01]  /*13b90*/  @P4 STG.E.U16 desc[UR36][R4.64+0x10], R28 ;  /* 0x0000101c04004986 */ /* 0x000fe2000c101524 */
[----:B------:R-:W-:Y:S01]  /*13ba0*/  ISETP.GT.AND P4, PT, R0, 0x10, P1 ;  /* 0x000000100000780c */ /* 0x000fe20000f84270 */
[-C--:B------:R-:W-:Y:S01]  /*13bb0*/  FMUL R31, R31, R2.reuse ;  /* 0x000000021f1f7220 */ /* 0x080fe20000400000 */
[----:B------:R-:W-:Y:S01]  /*13bc0*/  IADD3 R10, P6, R4, UR5, RZ ;  /* 0x00000005040a7c10 */ /* 0x000fe2000ffde0ff */
[----:B------:R-:W-:Y:S01]  /*13bd0*/  FMUL R32, R32, R2 ;  /* 0x0000000220207220 */ /* 0x000fe20000400000 */
[----:B------:R-:W-:-:S02]  /*13be0*/  F2FP.F16.F32.PACK_AB R29, RZ, R29 ;  /* 0x0000001dff1d723e */ /* 0x000fc400000000ff */
[----:B------:R-:W-:Y:S02]  /*13bf0*/  F2FP.F16.F32.PACK_AB R30, RZ, R30 ;  /* 0x0000001eff1e723e */ /* 0x000fe400000000ff */
[----:B------:R-:W-:Y:S02]  /*13c00*/  IADD3.X R11, R5, UR4, RZ, P6, !PT ;  /* 0x00000004050b7c10 */ /* 0x000fe4000b7fe4ff */
[----:B------:R-:W-:Y:S01]  /*13c10*/  F2FP.F16.F32.PACK_AB R31, RZ, R31 ;  /* 0x0000001fff1f723e */ /* 0x000fe200000000ff */
[----:B------:R-:W-:Y:S01]  /*13c20*/  @P5 STG.E.U16 desc[UR36][R4.64+0x12], R29 ;  /* 0x0000121d04005986 */ /* 0x000fe2000c101524 */
[----:B------:R-:W-:Y:S02]  /*13c30*/  F2FP.F16.F32.PACK_AB R32, RZ, R32 ;  /* 0x00000020ff20723e */ /* 0x000fe400000000ff */
[C---:B------:R-:W-:Y:S01]  /*13c40*/  ISETP.GT.AND P5, PT, R0.reuse, 0x11, P1 ;  /* 0x000000110000780c */ /* 0x040fe20000fa4270 */
[----:B------:R-:W-:Y:S01]  /*13c50*/  @P2 STG.E.U16 desc[UR36][R10.64+0x10], R30 ;  /* 0x0000101e0a002986 */ /* 0x000fe2000c101524 */
[----:B------:R-:W-:Y:S01]  /*13c60*/  ISETP.GT.AND P2, PT, R0, 0x10, P0 ;  /* 0x000000100000780c */ /* 0x000fe20000744270 */
[----:B------:R-:W-:-:S02]  /*13c70*/  FMUL R33, R33, R2 ;  /* 0x0000000221217220 */ /* 0x000fc40000400000 */
[----:B------:R-:W-:Y:S01]  /*13c80*/  @P3 STG.E.U16 desc[UR36][R6.64+0x12], R31 ;  /* 0x0000121f06003986 */ /* 0x000fe2000c101524 */
[----:B------:R-:W-:Y:S01]  /*13c90*/  ISETP.GT.AND P3, PT, R0, 0x11, P0 ;  /* 0x000000110000780c */ /* 0x000fe20000764270 */
[-C--:B------:R-:W-:Y:S02]  /*13ca0*/  FMUL R34, R34, R2.reuse ;  /* 0x0000000222227220 */ /* 0x080fe40000400000 */
[----:B------:R-:W-:Y:S01]  /*13cb0*/  @P4 STG.E.U16 desc[UR36][R4.64+0x20], R32 ;  /* 0x0000202004004986 */ /* 0x000fe2000c101524 */
[----:B------:R-:W-:Y:S01]  /*13cc0*/  ISETP.GT.AND P4, PT, R0, 0x18, P1 ;  /* 0x000000180000780c */ /* 0x000fe20000f84270 */
[-C--:B------:R-:W-:Y:S01]  /*13cd0*/  FMUL R35, R35, R2.reuse ;  /* 0x0000000223237220 */ /* 0x080fe20000400000 */
[----:B------:R-:W-:Y:S01]  /*13ce0*/  FMUL R36, R36, R2 ;  /* 0x0000000224247220 */ /* 0x000fe20000400000 */
[----:B------:R-:W-:Y:S02]  /*13cf0*/  F2FP.F16.F32.PACK_AB R33, RZ, R33 ;  /* 0x00000021ff21723e */ /* 0x000fe400000000ff */
[----:B------:R-:W-:-:S02]  /*13d00*/  F2FP.F16.F32.PACK_AB R34, RZ, R34 ;  /* 0x00000022ff22723e */ /* 0x000fc400000000ff */
[----:B------:R-:W-:Y:S01]  /*13d10*/  F2FP.F16.F32.PACK_AB R35, RZ, R35 ;  /* 0x00000023ff23723e */ /* 0x000fe200000000ff */
[----:B------:R-:W-:Y:S01]  /*13d20*/  @P5 STG.E.U16 desc[UR36][R4.64+0x22], R33 ;  /* 0x0000222104005986 */ /* 0x000fe2000c101524 */
[----:B------:R-:W-:Y:S02]  /*13d30*/  F2FP.F16.F32.PACK_AB R36, RZ, R36 ;  /* 0x00000024ff24723e */ /* 0x000fe400000000ff */
[C---:B------:R-:W-:Y:S01]  /*13d40*/  ISETP.GT.AND P5, PT, R0.reuse, 0x19, P1 ;  /* 0x000000190000780c */ /* 0x040fe20000fa4270 */
[----:B------:R-:W-:Y:S01]  /*13d50*/  @P2 STG.E.U16 desc[UR36][R6.64+0x20], R34 ;  /* 0x0000202206002986 */ /* 0x000fe2000c101524 */
[C---:B------:R-:W-:Y:S01]  /*13d60*/  ISETP.GT.AND P2, PT, R0.reuse, 0x18, P0 ;  /* 0x000000180000780c */ /* 0x040fe20000744270 */
[-C--:B------:R-:W-:Y:S02]  /*13d70*/  FMUL R37, R37, R2.reuse ;  /* 0x0000000225257220 */ /* 0x080fe40000400000 */
[----:B------:R-:W-:Y:S01]  /*13d80*/  @P3 STG.E.U16 desc[UR36][R6.64+0x22], R35 ;  /* 0x0000222306003986 */ /* 0x000fe2000c101524 */
[----:B------:R-:W-:Y:S01]  /*13d90*/  ISETP.GT.AND P3, PT, R0, 0x19, P0 ;  /* 0x000000190000780c */ /* 0x000fe20000764270 */
[----:B------:R-:W-:-:S02]  /*13da0*/  FMUL R38, R38, R2 ;  /* 0x0000000226267220 */ /* 0x000fc40000400000 */
[----:B------:R-:W-:Y:S01]  /*13db0*/  @P4 STG.E.U16 desc[UR36][R4.64+0x30], R36 ;  /* 0x0000302404004986 */ /* 0x000fe2000c101524 */
[----:B------:R-:W-:Y:S01]  /*13dc0*/  ISETP.GT.AND P4, PT, R0, 0x20, P1 ;  /* 0x000000200000780c */ /* 0x000fe20000f84270 */
[-C--:B------:R-:W-:Y:S01]  /*13dd0*/  FMUL R39, R39, R2.reuse ;  /* 0x0000000227277220 */ /* 0x080fe20000400000 */
[----:B------:R-:W-:Y:S01]  /*13de0*/  FMUL R40, R40, R2 ;  /* 0x0000000228287220 */ /* 0x000fe20000400000 */
[----:B------:R-:W-:Y:S02]  /*13df0*/  F2FP.F16.F32.PACK_AB R37, RZ, R37 ;  /* 0x00000025ff25723e */ /* 0x000fe400000000ff */
[----:B------:R-:W-:Y:S02]  /*13e00*/  F2FP.F16.F32.PACK_AB R38, RZ, R38 ;  /* 0x00000026ff26723e */ /* 0x000fe400000000ff */
[----:B------:R-:W-:Y:S01]  /*13e10*/  F2FP.F16.F32.PACK_AB R39, RZ, R39 ;  /* 0x00000027ff27723e */ /* 0x000fe200000000ff */
[----:B------:R-:W-:Y:S01]  /*13e20*/  @P5 STG.E.U16 desc[UR36][R4.64+0x32], R37 ;  /* 0x0000322504005986 */ /* 0x000fe2000c101524 */
[----:B------:R-:W-:-:S02]  /*13e30*/  F2FP.F16.F32.PACK_AB R40, RZ, R40 ;  /* 0x00000028ff28723e */ /* 0x000fc400000000ff */
[C---:B------:R-:W-:Y:S01]  /*13e40*/  ISETP.GT.AND P5, PT, R0.reuse, 0x21, P1 ;  /* 0x000000210000780c */ /* 0x040fe20000fa4270 */
[----:B------:R-:W-:Y:S01]  /*13e50*/  @P2 STG.E.U16 desc[UR36][R6.64+0x30], R38 ;  /* 0x0000302606002986 */ /* 0x000fe2000c101524 */
[C---:B------:R-:W-:Y:S01]  /*13e60*/  ISETP.GT.AND P2, PT, R0.reuse, 0x20, P0 ;  /* 0x000000200000780c */ /* 0x040fe20000744270 */
[-C--:B------:R-:W-:Y:S02]  /*13e70*/  FMUL R41, R41, R2.reuse ;  /* 0x0000000229297220 */ /* 0x080fe40000400000 */
[----:B------:R-:W-:Y:S01]  /*13e80*/  @P3 STG.E.U16 desc[UR36][R6.64+0x32], R39 ;  /* 0x0000322706003986 */ /* 0x000fe2000c101524 */
[----:B------:R-:W-:Y:S01]  /*13e90*/  ISETP.GT.AND P3, PT, R0, 0x21, P0 ;  /* 0x000000210000780c */ /* 0x000fe20000764270 */
[-C--:B------:R-:W-:Y:S02]  /*13ea0*/  FMUL R42, R42, R2.reuse ;  /* 0x000000022a2a7220 */ /* 0x080fe40000400000 */
[----:B------:R-:W-:Y:S01]  /*13eb0*/  @P4 STG.E.U16 desc[UR36][R4.64+0x40], R40 ;  /* 0x0000402804004986 */ /* 0x000fe2000c101524 */
[----:B------:R-:W-:Y:S01]  /*13ec0*/  ISETP.GT.AND P4, PT, R0, 0x28, P1 ;  /* 0x000000280000780c */ /* 0x000fe20000f84270 */
[-C--:B------:R-:W-:Y:S01]  /*13ed0*/  FMUL R43, R43, R2.reuse ;  /* 0x000000022b2b7220 */ /* 0x080fe20000400000 */
[----:B------:R-:W-:Y:S01]  /*13ee0*/  FMUL R44, R44, R2 ;  /* 0x000000022c2c7220 */ /* 0x000fe20000400000 */
[----:B------:R-:W-:-:S02]  /*13ef0*/  F2FP.F16.F32.PACK_AB R41, RZ, R41 ;  /* 0x00000029ff29723e */ /* 0x000fc400000000ff */
[----:B------:R-:W-:Y:S02]  /*13f00*/  F2FP.F16.F32.PACK_AB R42, RZ, R42 ;  /* 0x0000002aff2a723e */ /* 0x000fe400000000ff */
        /* <DEDUP_REMOVED lines=357> */
[----:B------:R-:W-:Y:S01]  /*15560*/  ISETP.GT.AND P2, PT, R0, 0xd8, P0 ;  /* 0x000000d80000780c */ /* 0x000fe20000744270 */
[-C--:B------:R-:W-:Y:S02]  /*15570*/  FMUL R133, R133, R2.reuse ;  /* 0x0000000285857220 */ /* 0x080fe40000400000 */
[----:B------:R-:W-:Y:S01]  /*15580*/  @P3 STG.E.U16 desc[UR36][R6.64+0x1a2], R131 ;  /* 0x0001a28306003986 */ /* 0x000fe2000c101524 */
[----:B------:R-:W-:-:S03]  /*15590*/  FMUL R134, R134, R2 ;  /* 0x0000000286867220 */ /* 0x000fc60000400000 */
[----:B------:R-:W-:Y:S01]  /*155a0*/  @P4 STG.E.U16 desc[UR36][R4.64+0x1b0], R132 ;  /* 0x0001b08404004986 */ /* 0x000fe2000c101524 */
[C---:B------:R-:W-:Y:S01]  /*155b0*/  ISETP.GT.AND P4, PT, R0.reuse, 0xd9, P0 ;  /* 0x000000d90000780c */ /* 0x040fe20000784270 */
[----:B------:R-:W-:Y:S01]  /*155c0*/  FMUL R135, R135, R2 ;  /* 0x0000000287877220 */ /* 0x000fe20000400000 */
[----:B------:R-:W-:Y:S02]  /*155d0*/  F2FP.F16.F32.PACK_AB R133, RZ, R133 ;  /* 0x00000085ff85723e */ /* 0x000fe400000000ff */
[----:B------:R-:W-:Y:S02]  /*155e0*/  F2FP.F16.F32.PACK_AB R134, RZ, R134 ;  /* 0x00000086ff86723e */ /* 0x000fe400000000ff */
[----:B------:R-:W-:Y:S01]  /*155f0*/  F2FP.F16.F32.PACK_AB R135, RZ, R135 ;  /* 0x00000087ff87723e */ /* 0x000fe200000000ff */
[----:B------:R-:W-:Y:S01]  /*15600*/  @P5 STG.E.U16 desc[UR36][R4.64+0x1b2], R133 ;  /* 0x0001b28504005986 */ /* 0x000fe2000c101524 */
[----:B------:R-:W-:-:S03]  /*15610*/  ISETP.GT.AND P5, PT, R0, 0xe0, P1 ;  /* 0x000000e00000780c */ /* 0x000fc60000fa4270 */
[----:B------:R-:W-:Y:S01]  /*15620*/  @P2 STG.E.U16 desc[UR36][R6.64+0x1b0], R134 ;  /* 0x0001b08606002986 */ /* 0x000fe2000c101524 */
[----:B------:R-:W-:Y:S01]  /*15630*/  ISETP.GT.AND P2, PT, R0, 0xe1, P1 ;  /* 0x000000e10000780c */ /* 0x000fe20000f44270 */
[-C--:B------:R-:W-:Y:S01]  /*15640*/  FMUL R136, R136, R2.reuse ;  /* 0x0000000288887220 */ /* 0x080fe20000400000 */
[C---:B------:R-:W-:Y:S01]  /*15650*/  ISETP.GT.AND P3, PT, R0.reuse, 0xe0, P0 ;  /* 0x000000e00000780c */ /* 0x040fe20000764270 */
[----:B------:R-:W-:Y:S01]  /*15660*/  @P4 STG.E.U16 desc[UR36][R6.64+0x1b2], R135 ;  /* 0x0001b28706004986 */ /* 0x000fe2000c101524 */
[-C--:B------:R-:W-:Y:S01]  /*15670*/  FMUL R137, R137, R2.reuse ;  /* 0x0000000289897220 */ /* 0x080fe20000400000 */
[----:B------:R-:W-:Y:S01]  /*15680*/  ISETP.GT.AND P4, PT, R0, 0xe1, P0 ;  /* 0x000000e10000780c */ /* 0x000fe20000784270 */
[-C--:B------:R-:W-:Y:S01]  /*15690*/  FMUL R138, R138, R2.reuse ;  /* 0x000000028a8a7220 */ /* 0x080fe20000400000 */
[----:B------:R-:W-:Y:S01]  /*156a0*/  FMUL R139, R139, R2 ;  /* 0x000000028b8b7220 */ /* 0x000fe20000400000 */
[----:B------:R-:W-:Y:S02]  /*156b0*/  F2FP.F16.F32.PACK_AB R136, RZ, R136 ;  /* 0x00000088ff88723e */ /* 0x000fe400000000ff */
[----:B------:R-:W-:-:S02]  /*156c0*/  F2FP.F16.F32.PACK_AB R137, RZ, R137 ;  /* 0x00000089ff89723e */ /* 0x000fc400000000ff */
[----:B------:R-:W-:Y:S02]  /*156d0*/  F2FP.F16.F32.PACK_AB R138, RZ, R138 ;  /* 0x0000008aff8a723e */ /* 0x000fe400000000ff */
[----:B------:R-:W-:Y:S01]  /*156e0*/  F2FP.F16.F32.PACK_AB R139, RZ, R139 ;  /* 0x0000008bff8b723e */ /* 0x000fe200000000ff */
[----:B------:R-:W-:Y:S01]  /*156f0*/  @P5 STG.E.U16 desc[UR36][R4.64+0x1c0], R136 ;  /* 0x0001c08804005986 */ /* 0x000fe2000c101524 */
[----:B------:R-:W-:-:S03]  /*15700*/  ISETP.GT.AND P5, PT, R0, 0xe9, P1 ;  /* 0x000000e90000780c */ /* 0x000fc60000fa4270 */
[----:B------:R-:W-:Y:S01]  /*15710*/  @P2 STG.E.U16 desc[UR36][R4.64+0x1c2], R137 ;  /* 0x0001c28904002986 */ /* 0x000fe2000c101524 */
[C---:B------:R-:W-:Y:S02]  /*15720*/  ISETP.GT.AND P2, PT, R0.reuse, 0xe8, P1 ;  /* 0x000000e80000780c */ /* 0x040fe40000f44270 */
[C---:B------:R-:W-:Y:S01]  /*15730*/  ISETP.GT.AND P6, PT, R0.reuse, 0xe8, P0 ;  /* 0x000000e80000780c */ /* 0x040fe200007c4270 */
[----:B------:R-:W-:Y:S01]  /*15740*/  @P3 STG.E.U16 desc[UR36][R6.64+0x1c0], R138 ;  /* 0x0001c08a06003986 */ /* 0x000fe2000c101524 */
[----:B------:R-:W-:Y:S01]  /*15750*/  ISETP.GT.AND P3, PT, R0, 0xe9, P0 ;  /* 0x000000e90000780c */ /* 0x000fe20000764270 */
[-C--:B------:R-:W-:Y:S01]  /*15760*/  FMUL R140, R140, R2.reuse ;  /* 0x000000028c8c7220 */ /* 0x080fe20000400000 */
[-C--:B------:R-:W-:Y:S01]  /*15770*/  FMUL R141, R141, R2.reuse ;  /* 0x000000028d8d7220 */ /* 0x080fe20000400000 */
[----:B------:R-:W-:Y:S01]  /*15780*/  @P4 STG.E.U16 desc[UR36][R6.64+0x1c2], R139 ;  /* 0x0001c28b06004986 */ /* 0x000fe2000c101524 */
[----:B------:R-:W-:Y:S01]  /*15790*/  ISETP.GT.AND P4, PT, R0, 0xf0, P1 ;  /* 0x000000f00000780c */ /* 0x000fe20000f84270 */
[-C--:B------:R-:W-:Y:S01]  /*157a0*/  FMUL R142, R142, R2.reuse ;  /* 0x000000028e8e7220 */ /* 0x080fe20000400000 */
[-C--:B------:R-:W-:Y:S01]  /*157b0*/  FMUL R143, R143, R2.reuse ;  /* 0x000000028f8f7220 */ /* 0x080fe20000400000 */
[----:B------:R-:W-:Y:S01]  /*157c0*/  FMUL R144, R144, R2 ;  /* 0x0000000290907220 */ /* 0x000fe20000400000 */
[----:B------:R-:W-:-:S02]  /*157d0*/  F2FP.F16.F32.PACK_AB R140, RZ, R140 ;  /* 0x0000008cff8c723e */ /* 0x000fc400000000ff */
[----:B------:R-:W-:Y:S02]  /*157e0*/  F2FP.F16.F32.PACK_AB R141, RZ, R141 ;  /* 0x0000008dff8d723e */ /* 0x000fe400000000ff */
[----:B------:R-:W-:Y:S02]  /*157f0*/  F2FP.F16.F32.PACK_AB R142, RZ, R142 ;  /* 0x0000008eff8e723e */ /* 0x000fe400000000ff */
[----:B------:R-:W-:Y:S02]  /*15800*/  F2FP.F16.F32.PACK_AB R143, RZ, R143 ;  /* 0x0000008fff8f723e */ /* 0x000fe400000000ff */
[----:B------:R-:W-:Y:S01]  /*15810*/  F2FP.F16.F32.PACK_AB R144, RZ, R144 ;  /* 0x00000090ff90723e */ /* 0x000fe200000000ff */
[----:B------:R-:W-:Y:S01]  /*15820*/  @P2 STG.E.U16 desc[UR36][R4.64+0x1d0], R140 ;  /* 0x0001d08c04002986 */ /* 0x000fe2000c101524 */
[----:B------:R-:W-:-:S03]  /*15830*/  ISETP.GT.AND P2, PT, R0, 0xf1, P1 ;  /* 0x000000f10000780c */ /* 0x000fc60000f44270 */
[----:B------:R-:W-:Y:S01]  /*15840*/  @P5 STG.E.U16 desc[UR36][R4.64+0x1d2], R141 ;  /* 0x0001d28d04005986 */ /* 0x000fe2000c101524 */
[----:B------:R-:W-:-:S03]  /*15850*/  ISETP.GT.AND P5, PT, R0, 0xf0, P0 ;  /* 0x000000f00000780c */ /* 0x000fc600007a4270 */
[----:B------:R-:W-:Y:S01]  /*15860*/  @P6 STG.E.U16 desc[UR36][R6.64+0x1d0], R142 ;  /* 0x0001d08e06006986 */ /* 0x000fe2000c101524 */
[----:B------:R-:W-:-:S03]  /*15870*/  FMUL R145, R145, R2 ;  /* 0x0000000291917220 */ /* 0x000fc60000400000 */
[----:B------:R-:W-:Y:S01]  /*15880*/  @P3 STG.E.U16 desc[UR36][R6.64+0x1d2], R143 ;  /* 0x0001d28f06003986 */ /* 0x000fe2000c101524 */
[----:B------:R-:W-:-:S03]  /*15890*/  ISETP.GT.AND P3, PT, R0, 0xf8, P1 ;  /* 0x000000f80000780c */ /* 0x000fc60000f64270 */
[----:B------:R-:W-:Y:S01]  /*158a0*/  @P4 STG.E.U16 desc[UR36][R4.64+0x1e0], R144 ;  /* 0x0001e09004004986 */ /* 0x000fe2000c101524 */
[----:B------:R-:W-:Y:S01]  /*158b0*/  ISETP.GT.AND P4, PT, R0, 0xf1, P0 ;  /* 0x000000f10000780c */ /* 0x000fe20000784270 */
[-C--:B------:R-:W-:Y:S01]  /*158c0*/  FMUL R146, R146, R2.reuse ;  /* 0x0000000292927220 */ /* 0x080fe20000400000 */
[C---:B------:R-:W-:Y:S01]  /*158d0*/  ISETP.GT.AND P1, PT, R0.reuse, 0xf9, P1 ;  /* 0x000000f90000780c */ /* 0x040fe20000f24270 */
[-C--:B------:R-:W-:Y:S01]  /*158e0*/  FMUL R147, R147, R2.reuse ;  /* 0x0000000293937220 */ /* 0x080fe20000400000 */
[----:B------:R-:W-:Y:S01]  /*158f0*/  ISETP.GT.AND P6, PT, R0, 0xf8, P0 ;  /* 0x000000f80000780c */ /* 0x000fe200007c4270 */
[-C--:B------:R-:W-:Y:S01]  /*15900*/  FMUL R148, R148, R2.reuse ;  /* 0x0000000294947220 */ /* 0x080fe20000400000 */
[----:B------:R-:W-:Y:S01]  /*15910*/  FMUL R149, R149, R2 ;  /* 0x0000000295957220 */ /* 0x000fe20000400000 */
[----:B------:R-:W-:Y:S02]  /*15920*/  F2FP.F16.F32.PACK_AB R145, RZ, R145 ;  /* 0x00000091ff91723e */ /* 0x000fe400000000ff */
[----:B------:R-:W-:-:S02]  /*15930*/  F2FP.F16.F32.PACK_AB R146, RZ, R146 ;  /* 0x00000092ff92723e */ /* 0x000fc400000000ff */
[----:B------:R-:W-:Y:S02]  /*15940*/  ISETP.GT.AND P0, PT, R0, 0xf9, P0 ;  /* 0x000000f90000780c */ /* 0x000fe40000704270 */
[----:B------:R-:W-:Y:S01]  /*15950*/  F2FP.F16.F32.PACK_AB R147, RZ, R147 ;  /* 0x00000093ff93723e */ /* 0x000fe200000000ff */
[----:B------:R-:W-:Y:S01]  /*15960*/  FMUL R150, R150, R2 ;  /* 0x0000000296967220 */ /* 0x000fe20000400000 */
[----:B------:R-:W-:Y:S02]  /*15970*/  F2FP.F16.F32.PACK_AB R148, RZ, R148 ;  /* 0x00000094ff94723e */ /* 0x000fe400000000ff */
[----:B------:R-:W-:Y:S01]  /*15980*/  F2FP.F16.F32.PACK_AB R149, RZ, R149 ;  /* 0x00000095ff95723e */ /* 0x000fe200000000ff */
[----:B------:R-:W-:Y:S01]  /*15990*/  FMUL R151, R151, R2 ;  /* 0x0000000297977220 */ /* 0x000fe20000400000 */
[----:B------:R-:W-:Y:S01]  /*159a0*/  @P2 STG.E.U16 desc[UR36][R4.64+0x1e2], R145 ;  /* 0x0001e29104002986 */ /* 0x000fe2000c101524 */
[----:B------:R-:W-:-:S03]  /*159b0*/  F2FP.F16.F32.PACK_AB R150, RZ, R150 ;  /* 0x00000096ff96723e */ /* 0x000fc600000000ff */
[----:B------:R-:W-:Y:S01]  /*159c0*/  @P5 STG.E.U16 desc[UR36][R6.64+0x1e0], R146 ;  /* 0x0001e09206005986 */ /* 0x000fe2000c101524 */
[----:B------:R-:W-:-:S03]  /*159d0*/  F2FP.F16.F32.PACK_AB R151, RZ, R151 ;  /* 0x00000097ff97723e */ /* 0x000fc600000000ff */
[----:B------:R-:W-:Y:S04]  /*159e0*/  @P4 STG.E.U16 desc[UR36][R6.64+0x1e2], R147 ;  /* 0x0001e29306004986 */ /* 0x000fe8000c101524 */
[----:B------:R-:W-:Y:S04]  /*159f0*/  @P3 STG.E.U16 desc[UR36][R4.64+0x1f0], R148 ;  /* 0x0001f09404003986 */ /* 0x000fe8000c101524 */
[----:B------:R0:W-:Y:S02]  /*15a00*/  @P1 STG.E.U16 desc[UR36][R4.64+0x1f2], R149 ;  /* 0x0001f29504001986 */ /* 0x0001e4000c101524 */
[----:B0-----:R-:W-:Y:S01]  /*15a10*/  @P6 IMAD.MOV.U32 R4, RZ, RZ, R6 ;  /* 0x000000ffff046224 */ /* 0x001fe200078e0006 */
[----:B------:R-:W-:-:S05]  /*15a20*/  @P6 MOV R5, R7 ;  /* 0x0000000700056202 */ /* 0x000fca0000000f00 */
[----:B------:R0:W-:Y:S04]  /*15a30*/  @P6 STG.E.U16 desc[UR36][R4.64+0x1f0], R150 ;  /* 0x0001f09604006986 */ /* 0x0001e8000c101524 */
[----:B------:R0:W-:Y:S02]  /*15a40*/  @P0 STG.E.U16 desc[UR36][R6.64+0x1f2], R151 ;  /* 0x0001f29706000986 */ /* 0x0001e4000c101524 */
.L_x_542:
[----:B------:R-:W-:Y:S05]  /*15a50*/  BSYNC B0 ;  /* 0x0000000000007941 */ /* 0x000fea0003800000 */
.L_x_34:
[----:B0-----:R-:W2:Y:S04]  /*15a60*/  LDL.LU R5, [R1+0x200] ;  /* 0x0002000001057983 */ /* 0x001ea80000300800 */
[----:B------:R-:W2:Y:S01]  /*15a70*/  LDL.LU R4, [R1+0x204] ;  /* 0x0002040001047983 */ /* 0x000ea20000300800 */
[----:B------:R-:W-:Y:S01]  /*15a80*/  ULDC UR4, c[0x0][0xc] ;  /* 0x0000030000047ab9 */ /* 0x000fe20000000800 */
[----:B------:R-:W-:Y:S01]  /*15a90*/  ULDC UR5, c[0x0][0x10] ;  /* 0x0000040000057ab9 */ /* 0x000fe20000000800 */
[----:B-----5:R-:W2:Y:S01]  /*15aa0*/  LDC R3, c[0x0][0x14] ;  /* 0x00000500ff037b82 */ /* 0x020ea20000000800 */
[----:B------:R-:W-:Y:S01]  /*15ab0*/  UIMAD.WIDE.U32 UR4, UR4, UR5, URZ ;  /* 0x00000005040472a5 */ /* 0x000fe2000f8e003f */
[----:B----4-:R-:W-:Y:S01]  /*15ac0*/  PRMT R0, RZ, 0x7610, R0 ;  /* 0x00007610ff007816 */ /* 0x010fe20000000000 */
[----:B------:R-:W-:Y:S01]  /*15ad0*/  UMOV UR42, 0xffffffff ;  /* 0xffffffff002a7882 */ /* 0x000fe20000000000 */
[----:B------:R-:W-:-:S03]  /*15ae0*/  UMOV UR43, 0xffffffff ;  /* 0xffffffff002b7882 */ /* 0x000fc60000000000 */
[----:B--2---:R-:W-:-:S04]  /*15af0*/  IMAD.WIDE.U32 R4, R3, UR4, R4 ;  /* 0x0000000403047c25 */ /* 0x004fc8000f8e0004 */
[----:B------:R-:W-:Y:S01]  /*15b00*/  IMAD R3, R3, UR5, RZ ;  /* 0x0000000503037c24 */ /* 0x000fe2000f8e02ff */
[----:B------:R-:W-:Y:S01]  /*15b10*/  ULDC.64 UR4, c[0x0][0x650] ;  /* 0x0001940000047ab9 */ /* 0x000fe20000000a00 */
[----:B------:R-:W-:Y:S01]  /*15b20*/  IMAD.MOV.U32 R7, RZ, RZ, R4 ;  /* 0x000000ffff077224 */ /* 0x000fe200078e0004 */
[----:B------:R-:W-:Y:S01]  /*15b30*/  ISETP.GE.U32.AND P0, PT, R4, UR4, PT ;  /* 0x0000000404007c0c */ /* 0x000fe2000bf06070 */
[----:B------:R-:W-:-:S05]  /*15b40*/  IMAD.IADD R6, R5, 0x1, R3 ;  /* 0x0000000105067824 */ /* 0x000fca00078e0203 */
[----:B------:R0:W-:Y:S01]  /*15b50*/  STL [R1+0x200], R6 ;  /* 0x0002000601007387 */ /* 0x0001e20000100800 */
[----:B------:R-:W-:-:S03]  /*15b60*/  ISETP.GE.U32.AND.EX P0, PT, R6, UR5, PT, P0 ;  /* 0x0000000506007c0c */ /* 0x000fc6000bf06100 */
[----:B------:R0:W-:Y:S10]  /*15b70*/  STL [R1+0x204], R7 ;  /* 0x0002040701007387 */ /* 0x0001f40000100800 */
[----:B0-----:R-:W-:Y:S05]  /*15b80*/  @P0 BRA `(.L_x_543) ;  /* 0x0000000400880947 */ /* 0x001fea0003800000 */
[----:B------:R-:W0:Y:S01]  /*15b90*/  S2UR UR6, SR_CTAID.X ;  /* 0x00000000000679c3 */ /* 0x000e220000002500 */
[----:B------:R-:W-:Y:S01]  /*15ba0*/  ULDC.64 UR12, c[0x0][0x628] ;  /* 0x00018a00000c7ab9 */ /* 0x000fe20000000a00 */
[----:B------:R-:W-:Y:S01]  /*15bb0*/  ULDC UR4, c[0x0][0x150] ;  /* 0x0000540000047ab9 */ /* 0x000fe20000000800 */
[----:B------:R-:W-:Y:S01]  /*15bc0*/  ISETP.NE.U32.AND P0, PT, RZ, UR12, PT ;  /* 0x0000000cff007c0c */ /* 0x000fe2000bf05070 */
[----:B------:R-:W-:Y:S01]  /*15bd0*/  ULDC UR15, c[0x0][0x630] ;  /* 0x00018c00000f7ab9 */ /* 0x000fe20000000800 */
[C---:B------:R-:W-:Y:S01]  /*15be0*/  R2UR UR16, R7.reuse ;  /* 0x00000000071072ca */ /* 0x040fe200000e0000 */
[----:B------:R-:W-:Y:S01]  /*15bf0*/  ULDC UR19, c[0x0][0x154] ;  /* 0x0000550000137ab9 */ /* 0x000fe20000000800 */
[----:B------:R-:W-:Y:S01]  /*15c00*/  ISETP.NE.AND.EX P0, PT, RZ, UR13, PT, P0 ;  /* 0x0000000dff007c0c */ /* 0x000fe2000bf05300 */
[----:B------:R-:W2:Y:S01]  /*15c10*/  S2UR UR18, SR_CTAID.Y ;  /* 0x00000000001279c3 */ /* 0x000ea20000002600 */
[----:B------:R-:W-:Y:S02]  /*15c20*/  R2UR UR17, R6 ;  /* 0x00000000061172ca */ /* 0x000fe400000e0000 */
[----:B------:R-:W-:-:S02]  /*15c30*/  R2UR UR10, R7 ;  /* 0x00000000070a72ca */ /* 0x000fc400000e0000 */
[----:B------:R-:W-:Y:S02]  /*15c40*/  R2UR UR11, R6 ;  /* 0x00000000060b72ca */ /* 0x000fe400000e0000 */
[----:B0-----:R-:W-:-:S05]  /*15c50*/  I2FP.F32.U32 R0, UR6 ;  /* 0x0000000600007c45 */ /* 0x001fca0008201000 */
[----:B------:R-:W-:-:S04]  /*15c60*/  FMUL R0, R0, UR4 ;  /* 0x0000000400007c20 */ /* 0x000fc80008400000 */
[----:B------:R0:W4:Y:S01]  /*15c70*/  F2I.U32.TRUNC.NTZ R3, R0 ;  /* 0x0000000000037305 */ /* 0x000122000020f000 */
[----:B--2---:R-:W-:Y:S05]  /*15c80*/  @!P0 BRA `(.L_x_544) ;  /* 0x0000000000308947 */ /* 0x004fea0003800000 */
        /* <DEDUP_REMOVED lines=12> */
.L_x_544:
[----:B------:R-:W-:Y:S01]  /*15d50*/  USHF.R.U64 UR43, UR10, UR15, UR11 ;  /* 0x0000000f0a2b7299 */ /* 0x000fe2000800120b */
[----:B0-----:R-:W-:Y:S01]  /*15d60*/  I2FP.F32.U32 R0, UR18 ;  /* 0x0000001200007c45 */ /* 0x001fe20008201000 */
[----:B------:R-:W-:Y:S02]  /*15d70*/  USHF.R.U32.HI UR4, URZ, UR15, UR11 ;  /* 0x0000000f3f047299 */ /* 0x000fe4000801160b */
[----:B------:R-:W-:Y:S02]  /*15d80*/  UIADD3 UR10, UP0, URZ, -UR43, URZ ;  /* 0x8000002b3f0a7290 */ /* 0x000fe4000ff1e03f */
[----:B------:R-:W-:Y:S01]  /*15d90*/  FMUL R0, R0, UR19 ;  /* 0x0000001300007c20 */ /* 0x000fe20008400000 */
[----:B------:R-:W-:Y:S01]  /*15da0*/  ULDC.64 UR12, c[0x0][0x620] ;  /* 0x00018800000c7ab9 */ /* 0x000fe20000000a00 */
[----:B------:R-:W-:Y:S01]  /*15db0*/  UIADD3.X UR4, URZ, ~UR4, URZ, UP0, !UPT ;  /* 0x800000043f047290 */ /* 0x000fe200087fe43f */
[----:B------:R-:W-:Y:S01]  /*15dc0*/  UMOV UR8, UR16 ;  /* 0x0000001000087c82 */ /* 0x000fe20008000000 */
[----:B------:R-:W-:-:S02]  /*15dd0*/  UMOV UR9, UR17 ;  /* 0x0000001100097c82 */ /* 0x000fc40008000000 */
[----:B------:R-:W-:Y:S01]  /*15de0*/  UIMAD UR4, UR4, UR12, URZ ;  /* 0x0000000c040472a4 */ /* 0x000fe2000f8e023f */
[----:B------:R-:W0:Y:S01]  /*15df0*/  F2I.U32.TRUNC.NTZ R0, R0 ;  /* 0x0000000000007305 */ /* 0x000e22000020f000 */
[----:B------:R-:W-:Y:S01]  /*15e00*/  UIMAD.WIDE.U32 UR8, UR10, UR12, UR8 ;  /* 0x0000000c0a0872a5 */ /* 0x000fe2000f8e0008 */
[----:B----4-:R-:W-:Y:S01]  /*15e10*/  R2UR UR12, R3 ;  /* 0x00000000030c72ca */ /* 0x010fe200000e0000 */
[----:B------:R-:W-:Y:S01]  /*15e20*/  UIMAD UR10, UR10, UR13, UR4 ;  /* 0x0000000d0a0a72a4 */ /* 0x000fe2000f8e0204 */
[----:B------:R-:W-:Y:S01]  /*15e30*/  ULDC UR11, c[0x0][0x618] ;  /* 0x00018600000b7ab9 */ /* 0x000fe20000000800 */
[----:B------:R-:W-:Y:S02]  /*15e40*/  ULDC UR21, c[0x0][0x658] ;  /* 0x0001960000157ab9 */ /* 0x000fe40000000800 */
[----:B------:R-:W-:Y:S01]  /*15e50*/  UIADD3 UR9, UR9, UR10, URZ ;  /* 0x0000000a09097290 */ /* 0x000fe2000fffe03f */
[----:B------:R-:W-:Y:S01]  /*15e60*/  UMOV UR15, 0xffffffff ;  /* 0xffffffff000f7882 */ /* 0x000fe20000000000 */
[----:B------:R-:W-:Y:S01]  /*15e70*/  ULDC.64 UR4, c[0x0][0x640] ;  /* 0x0001900000047ab9 */ /* 0x000fe20000000a00 */
[----:B------:R-:W-:Y:S01]  /*15e80*/  USHF.L.U32 UR15, UR15, UR21, URZ ;  /* 0x000000150f0f7299 */ /* 0x000fe2000800063f */
[----:B------:R-:W-:Y:S01]  /*15e90*/  ISETP.NE.U32.AND P0, PT, RZ, UR4, PT ;  /* 0x00000004ff007c0c */ /* 0x000fe2000bf05070 */
[----:B------:R-:W-:-:S02]  /*15ea0*/  USHF.R.U64 UR16, UR8, UR11, UR9 ;  /* 0x0000000b08107299 */ /* 0x000fc40008001209 */
[----:B------:R-:W-:Y:S01]  /*15eb0*/  USHF.R.U32.HI UR8, URZ, UR11, UR9 ;  /* 0x0000000b3f087299 */ /* 0x000fe20008011609 */
[----:B0-----:R-:W-:Y:S01]  /*15ec0*/  R2UR UR14, R0 ;  /* 0x00000000000e72ca */ /* 0x001fe200000e0000 */
[----:B------:R-:W-:Y:S01]  /*15ed0*/  ULDC UR17, c[0x0][0x608] ;  /* 0x0001820000117ab9 */ /* 0x000fe20000000800 */
[----:B------:R-:W-:Y:S01]  /*15ee0*/  ULOP3.LUT UR41, URZ, UR15, URZ, 0x33, !UPT ;  /* 0x0000000f3f297292 */ /* 0x000fe2000f8e333f */
[----:B------:R-:W-:Y:S01]  /*15ef0*/  ISETP.NE.AND.EX P0, PT, RZ, UR5, PT, P0 ;  /* 0x00000005ff007c0c */ /* 0x000fe2000bf05300 */
[----:B------:R-:W-:Y:S02]  /*15f00*/  USHF.R.U64 UR15, UR16, UR17, UR8 ;  /* 0x00000011100f7299 */ /* 0x000fe40008001208 */
[----:B------:R-:W-:Y:S02]  /*15f10*/  USHF.R.U32.HI UR8, URZ, UR17, UR8 ;  /* 0x000000113f087299 */ /* 0x000fe40008011608 */
[----:B------:R-:W-:Y:S02]  /*15f20*/  UIADD3 UR12, -UR12, URZ, URZ ;  /* 0x0000003f0c0c7290 */ /* 0x000fe4000fffe13f */
[----:B------:R-:W-:Y:S01]  /*15f30*/  USHF.R.U64 UR17, UR15, UR21, UR8 ;  /* 0x000000150f117299 */ /* 0x000fe20008001208 */
[----:B------:R-:W-:Y:S01]  /*15f40*/  UMOV UR19, 0x1 ;  /* 0x0000000100137882 */ /* 0x000fe20000000000 */
[----:B------:R-:W-:Y:S01]  /*15f50*/  ULDC UR13, c[0x0][0x144] ;  /* 0x00005100000d7ab9 */ /* 0x000fe20000000800 */
[----:B------:R-:W-:Y:S01]  /*15f60*/  ULDC UR7, c[0x0][0x600] ;  /* 0x0001800000077ab9 */ /* 0x000fe20000000800 */
[----:B------:R-:W-:-:S02]  /*15f70*/  USHF.L.U32 UR24, UR19, UR21, URZ ;  /* 0x0000001513187299 */ /* 0x000fc4000800063f */
[----:B------:R-:W-:Y:S02]  /*15f80*/  USHF.R.U32.HI UR8, URZ, UR21, UR8 ;  /* 0x000000153f087299 */ /* 0x000fe40008011608 */
[----:B------:R-:W-:Y:S02]  /*15f90*/  UIMAD UR21, UR13, UR12, UR6 ;  /* 0x0000000c0d1572a4 */ /* 0x000fe4000f8e0206 */
[----:B------:R-:W-:Y:S02]  /*15fa0*/  UIADD3 UR20, UR7, -0x1, URZ ;  /* 0xffffffff07147890 */ /* 0x000fe4000fffe03f */
[----:B------:R-:W-:Y:S01]  /*15fb0*/  UIADD3 UR19, -UR14, URZ, URZ ;  /* 0x0000003f0e137290 */ /* 0x000fe2000fffe13f */
[----:B------:R-:W-:Y:S01]  /*15fc0*/  ULDC UR25, c[0x0][0x148] ;  /* 0x0000520000197ab9 */ /* 0x000fe20000000800 */
[----:B------:R-:W-:Y:S01]  /*15fd0*/  ULDC UR22, c[0x0][0x648] ;  /* 0x0001920000167ab9 */ /* 0x000fe20000000800 */
[----:B------:R-:W-:Y:S01]  /*15fe0*/  ULDC UR23, c[0x0][0x638] ;  /* 0x00018e0000177ab9 */ /* 0x000fe20000000800 */
        /* <DEDUP_REMOVED lines=14> */
.L_x_545:
[----:B------:R-:W-:Y:S01]  /*160d0*/  UISETP.NE.AND UP0, UPT, UR45, URZ, UPT ;  /* 0x0000003f2d00728c */ /* 0x000fe2000bf05270 */
[----:B------:R-:W-:Y:S01]  /*160e0*/  IMAD.MOV.U32 R0, RZ, RZ, 0x1 ;  /* 0x00000001ff007424 */ /* 0x000fe200078e00ff */
[----:B------:R-:W-:Y:S02]  /*160f0*/  USHF.R.U64 UR4, UR6, UR22, UR8 ;  /* 0x0000001606047299 */ /* 0x000fe40008001208 */
[----:B------:R-:W-:Y:S02]  /*16100*/  ULOP3.LUT UR41, UR15, UR41, URZ, 0xc0, !UPT ;  /* 0x000000290f297292 */ /* 0x000fe4000f8ec03f */
[----:B------:R-:W-:Y:S02]  /*16110*/  UIADD3 UR5, -UR4, URZ, URZ ;  /* 0x0000003f04057290 */ /* 0x000fe4000fffe13f */
[----:B------:R-:W-:Y:S02]  /*16120*/  UIMAD UR41, UR24, UR4, UR41 ;  /* 0x00000004182972a4 */ /* 0x000fe4000f8e0229 */
[----:B------:R-:W-:-:S02]  /*16130*/  ULOP3.LUT UR16, UR16, UR20, URZ, 0xc0, !UPT ;  /* 0x0000001410107292 */ /* 0x000fc4000f8ec03f */
[----:B------:R-:W-:Y:S02]  /*16140*/  @UP0 UIMAD UR21, UR25, UR19, UR18 ;  /* 0x00000013191502a4 */ /* 0x000fe4000f8e0212 */
[----:B------:R-:W-:-:S03]  /*16150*/  UIMAD UR4, UR5, UR23, UR17 ;  /* 0x00000017050472a4 */ /* 0x000fc6000f8e0211 */
[----:B------:R-:W-:Y:S01]  /*16160*/  ULDC UR5, c[0x0][0x610] ;  /* 0x0001840000057ab9 */ /* 0x000fe20000000800 */
[----:B------:R-:W-:Y:S02]  /*16170*/  UIMAD UR4, UR4, UR7, UR16 ;  /* 0x00000007040472a4 */ /* 0x000fe4000f8e0210 */
[----:B------:R-:W-:-:S04]  /*16180*/  UIMAD UR41, UR41, UR5, UR21 ;  /* 0x00000005292972a4 */ /* 0x000fc8000f8e0215 */
[----:B------:R-:W-:Y:S02]  /*16190*/  USEL UR42, UR4, UR41, !UP0 ;  /* 0x00000029042a7287 */ /* 0x000fe4000c000000 */
[----:B------:R-:W-:-:S12]  /*161a0*/  USEL UR41, UR41, UR4, !UP0 ;  /* 0x0000000429297287 */ /* 0x000fd8000c000000 */
.L_x_543:
[----:B------:R-:W-:-:S13]  /*161b0*/  LOP3.LUT P0, RZ, R0, 0xff, RZ, 0xc0, !PT ;  /* 0x000000ff00ff7812 */ /* 0x000fda000780c0ff */
[----:B------:R-:W-:Y:S05]  /*161c0*/  @P0 BRA `(.L_x_546) ;  /* 0xfffffeb000900947 */ /* 0x000fea000383ffff */
[----:B------:R-:W-:Y:S05]  /*161d0*/  EXIT ;  /* 0x000000000000794d */ /* 0x000fea0003800000 */
.L_x_7:
[----:B------:R-:W2:Y:S01]  /*161e0*/  LDL R5, [R1+0x204] ;  /* 0x0002040001057983 */ /* 0x000ea20000100800 */
[----:B------:R-:W-:-:S03]  /*161f0*/  ULDC.64 UR4, c[0x0][0x650] ;  /* 0x0001940000047ab9 */ /* 0x000fc60000000a00 */
[----:B------:R-:W3:Y:S01]  /*16200*/  LDL R2, [R1+0x200] ;  /* 0x0002000001027983 */ /* 0x000ee20000100800 */
[----:B------:R-:W-:Y:S01]  /*16210*/  PRMT R0, RZ, 0x7610, R0 ;  /* 0x00007610ff007816 */ /* 0x000fe20000000000 */
[----:B------:R-:W-:Y:S01]  /*16220*/  IMAD.MOV.U32 R4, RZ, RZ, -0x1 ;  /* 0xffffffffff047424 */ /* 0x000fe200078e00ff */
[----:B------:R-:W-:Y:S01]  /*16230*/  MOV R10, 0xffffffff ;  /* 0xffffffff000a7802 */ /* 0x000fe20000000f00 */
[----:B------:R-:W-:Y:S01]  /*16240*/  IMAD.MOV.U32 R3, RZ, RZ, -0x1 ;  /* 0xffffffffff037424 */ /* 0x000fe200078e00ff */
[----:B--2---:R-:W-:-:S04]  /*16250*/  ISETP.GE.U32.AND P0, PT, R5, UR4, PT ;  /* 0x0000000405007c0c */ /* 0x004fc8000bf06070 */
[----:B---3--:R-:W-:-:S13]  /*16260*/  ISETP.GE.U32.AND.EX P0, PT, R2, UR5, PT, P0 ;  /* 0x0000000502007c0c */ /* 0x008fda000bf06100 */
        /* <DEDUP_REMOVED lines=21> */
.L_x_548:
[----:B------:R-:W-:Y:S01]  /*163c0*/  USHF.R.U64 UR4, UR14, UR19, UR15 ;  /* 0x000000130e047299 */ /* 0x000fe2000800120f */
[----:B------:R-:W-:Y:S01]  /*163d0*/  R2UR UR7, R2 ;  /* 0x00000000020772ca */ /* 0x000fe200000e0000 */
[----:B------:R-:W-:Y:S02]  /*163e0*/  USHF.R.U32.HI UR5, URZ, UR19, UR15 ;  /* 0x000000133f057299 */ /* 0x000fe4000801160f */
[----:B------:R-:W-:Y:S01]  /*163f0*/  UIADD3 UR13, UP0, URZ, -UR4, URZ ;  /* 0x800000043f0d7290 */ /* 0x000fe2000ff1e03f */
[----:B------:R-:W-:Y:S01]  /*16400*/  ULDC.64 UR14, c[0x0][0x620] ;  /* 0x00018800000e7ab9 */ /* 0x000fe20000000a00 */
[----:B------:R-:W-:Y:S02]  /*16410*/  UMOV UR6, UR20 ;  /* 0x0000001400067c82 */ /* 0x000fe40008000000 */
[----:B------:R-:W-:Y:S02]  /*16420*/  UIADD3.X UR5, URZ, ~UR5, URZ, UP0, !UPT ;  /* 0x800000053f057290 */ /* 0x000fe400087fe43f */
[----:B------:R-:W-:-:S02]  /*16430*/  UISETP.NE.AND UP1, UPT, UR45, URZ, UPT ;  /* 0x0000003f2d00728c */ /* 0x000fc4000bf25270 */
[----:B------:R-:W-:Y:S02]  /*16440*/  UIMAD UR5, UR5, UR14, URZ ;  /* 0x0000000e050572a4 */ /* 0x000fe4000f8e023f */
[----:B------:R-:W-:Y:S02]  /*16450*/  UIMAD.WIDE.U32 UR6, UR13, UR14, UR6 ;  /* 0x0000000e0d0672a5 */ /* 0x000fe4000f8e0006 */
[----:B------:R-:W-:Y:S01]  /*16460*/  UIMAD UR5, UR13, UR15, UR5 ;  /* 0x0000000f0d0572a4 */ /* 0x000fe2000f8e0205 */
[----:B------:R-:W-:Y:S02]  /*16470*/  ULDC UR14, c[0x0][0x608] ;  /* 0x00018200000e7ab9 */ /* 0x000fe40000000800 */
[----:B------:R-:W-:Y:S01]  /*16480*/  ULDC UR13, c[0x0][0x618] ;  /* 0x00018600000d7ab9 */ /* 0x000fe20000000800 */
[----:B------:R-:W-:Y:S01]  /*16490*/  UIADD3 UR5, UR7, UR5, URZ ;  /* 0x0000000507057290 */ /* 0x000fe2000fffe03f */
[----:B------:R-:W-:Y:S01]  /*164a0*/  ULDC UR22, c[0x0][0x658] ;  /* 0x0001960000167ab9 */ /* 0x000fe20000000800 */
[----:B------:R-:W-:-:S02]  /*164b0*/  @UP1 UIMAD UR8, UR11, UR12, UR10 ;  /* 0x0000000c0b0812a4 */ /* 0x000fc4000f8e020a */
[----:B------:R-:W-:Y:S02]  /*164c0*/  USHF.R.U64 UR17, UR6, UR13, UR5 ;  /* 0x0000000d06117299 */ /* 0x000fe40008001205 */
[----:B------:R-:W-:Y:S01]  /*164d0*/  USHF.R.U32.HI UR5, URZ, UR13, UR5 ;  /* 0x0000000d3f057299 */ /* 0x000fe20008011605 */
[----:B------:R-:W-:Y:S01]  /*164e0*/  ULDC.64 UR6, c[0x0][0x640] ;  /* 0x0001900000067ab9 */ /* 0x000fe20000000a00 */
[----:B------:R-:W-:Y:S01]  /*164f0*/  UMOV UR10, 0xffffffff ;  /* 0xffffffff000a7882 */ /* 0x000fe20000000000 */
[----:B------:R-:W-:Y:S01]  /*16500*/  ISETP.NE.U32.AND P0, PT, RZ, UR6, PT ;  /* 0x00000006ff007c0c */ /* 0x000fe2000bf05070 */
[----:B------:R-:W-:Y:S02]  /*16510*/  USHF.R.U64 UR18, UR17, UR14, UR5 ;  /* 0x0000000e11127299 */ /* 0x000fe40008001205 */
[----:B------:R-:W-:Y:S01]  /*16520*/  USHF.R.U32.HI UR5, URZ, UR14, UR5 ;  /* 0x0000000e3f057299 */ /* 0x000fe20008011605 */
[----:B------:R-:W-:Y:S01]  /*16530*/  ISETP.NE.AND.EX P0, PT, RZ, UR7, PT, P0 ;  /* 0x00000007ff007c0c */ /* 0x000fe2000bf05300 */
[----:B------:R-:W-:-:S02]  /*16540*/  USHF.L.U32 UR11, UR10, UR22, URZ ;  /* 0x000000160a0b7299 */ /* 0x000fc4000800063f */
[----:B------:R-:W-:Y:S01]  /*16550*/  USHF.R.U64 UR19, UR18, UR22, UR5 ;  /* 0x0000001612137299 */ /* 0x000fe20008001205 */
[----:B------:R-:W-:Y:S01]  /*16560*/  ULDC UR20, c[0x0][0x600] ;  /* 0x0001800000147ab9 */ /* 0x000fe20000000800 */
[----:B------:R-:W-:Y:S02]  /*16570*/  USHF.R.U32.HI UR10, URZ, UR22, UR5 ;  /* 0x000000163f0a7299 */ /* 0x000fe40008011605 */
[----:B------:R-:W-:Y:S02]  /*16580*/  UIADD3 UR21, UR20, -0x1, URZ ;  /* 0xffffffff14157890 */ /* 0x000fe4000fffe03f */
[----:B------:R-:W-:Y:S01]  /*16590*/  ULOP3.LUT UR26, URZ, UR11, URZ, 0x33, !UPT ;  /* 0x0000000b3f1a7292 */ /* 0x000fe2000f8e333f */
        /* <DEDUP_REMOVED lines=17> */
.L_x_549:
[----:B------:R-:W-:Y:S01]  /*166b0*/  USHF.R.U64 UR6, UR5, UR23, UR10 ;  /* 0x0000001705067299 */ /* 0x000fe2000800120a */
[----:B------:R-:W-:Y:S01]  /*166c0*/  IMAD.MOV.U32 R0, RZ, RZ, 0x1 ;  /* 0x00000001ff007424 */ /* 0x000fe200078e00ff */
[----:B------:R-:W-:Y:S01]  /*166d0*/  USHF.L.U32 UR25, UR25, UR22, URZ ;  /* 0x0000001619197299 */ /* 0x000fe2000800063f */
[----:B------:R-:W-:Y:S01]  /*166e0*/  IMAD.U32 R10, RZ, RZ, UR4 ;  /* 0x00000004ff0a7e24 */ /* 0x000fe2000f8e00ff */
[----:B------:R-:W-:Y:S02]  /*166f0*/  ULOP3.LUT UR5, UR18, UR26, URZ, 0xc0, !UPT ;  /* 0x0000001a12057292 */ /* 0x000fe4000f8ec03f */
[----:B------:R-:W-:Y:S02]  /*16700*/  UIADD3 UR7, -UR6, URZ, URZ ;  /* 0x0000003f06077290 */ /* 0x000fe4000fffe13f */
[----:B------:R-:W-:Y:S02]  /*16710*/  UIMAD UR6, UR25, UR6, UR5 ;  /* 0x00000006190672a4 */ /* 0x000fe4000f8e0205 */
[----:B------:R-:W-:-:S02]  /*16720*/  ULOP3.LUT UR17, UR17, UR21, URZ, 0xc0, !UPT ;  /* 0x0000001511117292 */ /* 0x000fc4000f8ec03f */
[----:B------:R-:W-:Y:S02]  /*16730*/  UIMAD UR5, UR7, UR24, UR19 ;  /* 0x00000018070572a4 */ /* 0x000fe4000f8e0213 */
[----:B------:R-:W-:Y:S01]  /*16740*/  UISETP.NE.AND UP0, UPT, UR45, URZ, UPT ;  /* 0x0000003f2d00728c */ /* 0x000fe2000bf05270 */
[----:B------:R-:W-:Y:S01]  /*16750*/  ULDC UR7, c[0x0][0x610] ;  /* 0x0001840000077ab9 */ /* 0x000fe20000000800 */
[----:B------:R-:W-:Y:S02]  /*16760*/  UIMAD UR5, UR5, UR20, UR17 ;  /* 0x00000014050572a4 */ /* 0x000fe4000f8e0211 */
[----:B------:R-:W-:-:S04]  /*16770*/  UIMAD UR8, UR6, UR7, UR8 ;  /* 0x00000007060872a4 */ /* 0x000fc8000f8e0208 */
[----:B------:R-:W-:Y:S02]  /*16780*/  USEL UR6, UR5, UR8, !UP0 ;  /* 0x0000000805067287 */ /* 0x000fe4000c000000 */
[----:B------:R-:W-:-:S04]  /*16790*/  USEL UR8, UR8, UR5, !UP0 ;  /* 0x0000000508087287 */ /* 0x000fc8000c000000 */
[----:B------:R-:W-:Y:S02]  /*167a0*/  IMAD.U32 R3, RZ, RZ, UR6 ;  /* 0x00000006ff037e24 */ /* 0x000fe4000f8e00ff */
[----:B------:R-:W-:-:S07]  /*167b0*/  IMAD.U32 R4, RZ, RZ, UR8 ;  /* 0x00000008ff047e24 */ /* 0x000fce000f8e00ff */
.L_x_547:
[----:B------:R-:W-:-:S08]  /*167c0*/  NOP ;  /* 0x0000000000007918 */ /* 0x000fd00000000000 */
[----:B0-----:R-:W0:-:S00]  /*167d0*/  USETMAXREG.DEALLOC.CTAPOOL 0x18 ;  /* 0x00000018000079c8 */ /* 0x001e0000080e0500 */
[----:B------:R-:W-:-:S13]  /*167e0*/  ISETP.NE.AND P0, PT, RZ, UR9, PT ;  /* 0x00000009ff007c0c */ /* 0x000fda000bf05270 */
[----:B------:R-:W-:Y:S05]  /*167f0*/  @P0 EXIT ;  /* 0x000000000000094d */ /* 0x000fea0003800000 */
[----:B0-----:R-:W-:Y:S01]  /*16800*/  LOP3.LUT P0, RZ, R0, 0xff, RZ, 0xc0, !PT ;  /* 0x000000ff00ff7812 */ /* 0x001fe2000780c0ff */
[----:B------:R-:W-:Y:S01]  /*16810*/  IMAD.MOV.U32 R0, RZ, RZ, 0x1 ;  /* 0x00000001ff007424 */ /* 0x000fe200078e00ff */
[----:B------:R-:W-:-:S11]  /*16820*/  MOV R6, RZ ;  /* 0x000000ff00067202 */ /* 0x000fd60000000f00 */
[----:B------:R-:W-:Y:S05]  /*16830*/  @!P0 BRA `(.L_x_550) ;  /* 0x0000000c007c8947 */ /* 0x000fea0003800000 */
[----:B------:R-:W0:Y:S01]  /*16840*/  S2R R9, SR_CgaCtaId ;  /* 0x0000000000097919 */ /* 0x000e220000008800 */
[----:B------:R-:W-:Y:S01]  /*16850*/  ULDC UR4, c[0x0][0x28c] ;  /* 0x0000a30000047ab9 */ /* 0x000fe20000000800 */
[----:B------:R-:W-:Y:S01]  /*16860*/  ULDC UR8, c[0x0][0x658] ;  /* 0x0001960000087ab9 */ /* 0x000fe20000000800 */
[----:B------:R-:W-:Y:S01]  /*16870*/  UIADD3 UR9, UR4, 0x1f, URZ ;  /* 0x0000001f04097890 */ /* 0x000fe2000fffe03f */
[----:B------:R-:W-:Y:S01]  /*16880*/  BSSY B0, `(.L_x_550) ;  /* 0x00000da000007945 */ /* 0x000fe20003800000 */
[----:B------:R-:W-:Y:S01]  /*16890*/  UMOV UR7, 0xffffffff ;  /* 0xffffffff00077882 */ /* 0x000fe20000000000 */
[----:B------:R-:W-:Y:S01]  /*168a0*/  ULDC UR6, c[0x0][0xc] ;  /* 0x0000030000067ab9 */ /* 0x000fe20000000800 */
[----:B------:R-:W-:Y:S01]  /*168b0*/  USHF.R.S32.HI UR10, URZ, 0x1f, UR9 ;  /* 0x0000001f3f0a7899 */ /* 0x000fe20008011409 */
[----:B------:R-:W-:Y:S01]  /*168c0*/  IMAD.MOV.U32 R8, RZ, RZ, 0x1 ;  /* 0x00000001ff087424 */ /* 0x000fe200078e00ff */
[----:B------:R-:W-:Y:S01]  /*168d0*/  USHF.L.U32 UR11, UR7, UR8, URZ ;  /* 0x00000008070b7299 */ /* 0x000fe2000800063f */
[----:B------:R-:W-:Y:S01]  /*168e0*/  IMAD.MOV.U32 R0, RZ, RZ, 0x1 ;  /* 0x00000001ff007424 */ /* 0x000fe200078e00ff */
[----:B------:R-:W-:Y:S01]  /*168f0*/  ULDC UR5, c[0x0][0x600] ;  /* 0x0001800000057ab9 */ /* 0x000fe20000000800 */
[----:B------:R-:W-:Y:S01]  /*16900*/  ULDC UR7, c[0x0][0x10] ;  /* 0x0000040000077ab9 */ /* 0x000fe20000000800 */
[----:B------:R-:W-:Y:S01]  /*16910*/  UMOV UR12, 0x1 ;  /* 0x00000001000c7882 */ /* 0x000fe20000000000 */
[----:B------:R-:W-:Y:S01]  /*16920*/  UIADD3 UR4, UR5, -0x1, URZ ;  /* 0xffffffff05047890 */ /* 0x000fe2000fffe03f */
[----:B------:R-:W-:Y:S01]  /*16930*/  IMAD.MOV.U32 R6, RZ, RZ, RZ ;  /* 0x000000ffff067224 */ /* 0x000fe200078e00ff */
[----:B------:R-:W-:-:S02]  /*16940*/  UIMAD.WIDE.U32 UR6, UR6, UR7, URZ ;  /* 0x00000007060672a5 */ /* 0x000fc4000f8e003f */
[----:B------:R-:W-:Y:S02]  /*16950*/  ULEA.HI UR10, UR10, UR9, URZ, 0x5 ;  /* 0x000000090a0a7291 */ /* 0x000fe4000f8f283f */
[----:B------:R-:W-:Y:S02]  /*16960*/  USHF.L.U32 UR5, UR12, UR8, URZ ;  /* 0x000000080c057299 */ /* 0x000fe4000800063f */
[----:B------:R-:W-:Y:S01]  /*16970*/  USHF.R.S32.HI UR18, URZ, 0x5, UR10 ;  /* 0x000000053f127899 */ /* 0x000fe2000801140a */
[----:B------:R-:W-:Y:S01]  /*16980*/  ULDC UR8, c[0x0][0x14] ;  /* 0x0000050000087ab9 */ /* 0x000fe20000000800 */
[----:B------:R-:W-:Y:S02]  /*16990*/  ULOP3.LUT UR21, UR40, 0x2, URZ, 0xfc, !UPT ;  /* 0x0000000228157892 */ /* 0x000fe4000f8efc3f */
[----:B------:R-:W-:Y:S02]  /*169a0*/  UIMAD.WIDE.U32 UR22, UR6, UR8, URZ ;  /* 0x00000008061672a5 */ /* 0x000fe4000f8e003f */
[----:B------:R-:W-:-:S02]  /*169b0*/  UIMAD UR13, UR7, UR8, URZ ;  /* 0x00000008070d72a4 */ /* 0x000fc4000f8e023f */
[----:B------:R-:W-:Y:S01]  /*169c0*/  ULOP3.LUT UR19, URZ, UR11, URZ, 0x33, !UPT ;  /* 0x0000000b3f137292 */ /* 0x000fe2000f8e333f */
[C---:B0-----:R-:W-:Y:S01]  /*169d0*/  IMAD.SHL.U32 R16, R9.reuse, 0x80, RZ ;  /* 0x0000008009107824 */ /* 0x041fe200078e00ff */
[----:B------:R-:W-:Y:S01]  /*169e0*/  UIADD3 UR13, UR23, UR13, URZ ;  /* 0x0000000d170d7290 */ /* 0x000fe2000fffe03f */
[----:B------:R-:W-:Y:S01]  /*169f0*/  IMAD.SHL.U32 R9, R9, 0x1000, RZ ;  /* 0x0000100009097824 */ /* 0x000fe200078e00ff */
[----:B------:R-:W-:Y:S02]  /*16a00*/  UIADD3 UR26, UR18, 0x1, URZ ;  /* 0x00000001121a7890 */ /* 0x000fe4000fffe03f */
[----:B------:R-:W-:Y:S01]  /*16a10*/  LOP3.LUT R16, R16, 0x80, RZ, 0xc0, !PT ;  /* 0x0000008010107812 */ /* 0x000fe200078ec0ff */
[----:B------:R-:W-:Y:S01]  /*16a20*/  ULDC.64 UR24, c[0x0][0x198] ;  /* 0x0000660000187ab9 */ /* 0x000fe20000000a00 */
[----:B------:R-:W-:-:S08]  /*16a30*/  LOP3.LUT R9, R9, 0x1000, RZ, 0xc0, !PT ;  /* 0x0000100009097812 */ /* 0x000fd000078ec0ff */
.L_x_561:
[----:B------:R-:W-:-:S03]  /*16a40*/  UMOV UR6, 0xffffffff ;  /* 0xffffffff00067882 */ /* 0x000fc60000000000 */
[----:B------:R-:W-:Y:S05]  /*16a50*/  BRA.DIV UR6, `(.L_x_551) ;  /* 0x00000012064c7947 */ /* 0x000fea000b800000 */
[----:B------:R-:W-:-:S13]  /*16a60*/  ELECT P6, URZ, PT ;  /* 0x00000000003f782f */ /* 0x000fda00038c0000 */
.L_x_575:
[----:B------:R-:W0:Y:S01]  /*16a70*/  LDC R2, c[0x0][0x28c] ;  /* 0x0000a300ff027b82 */ /* 0x000e220000000800 */
[----:B------:R-:W-:Y:S01]  /*16a80*/  BSSY B1, `(.L_x_552) ;  /* 0x000003a000017945 */ /* 0x000fe20003800000 */
[----:B0-----:R-:W-:-:S13]  /*16a90*/  ISETP.LT.OR P6, PT, R2, 0x1, !P6 ;  /* 0x000000010200780c */ /* 0x001fda00077c1670 */
[----:B------:R-:W-:Y:S05]  /*16aa0*/  @P6 BRA `(.L_x_553) ;  /* 0x0000000000dc6947 */ /* 0x000fea0003800000 */
[----:B------:R-:W-:Y:S01]  /*16ab0*/  LEA R2, R3, R16, 0x8 ;  /* 0x0000001003027211 */ /* 0x000fe200078e40ff */
[----:B------:R-:W-:Y:S02]  /*16ac0*/  IMAD.SHL.U32 R3, R4, 0x100, RZ ;  /* 0x0000010004037824 */ /* 0x000fe400078e00ff */
[----:B------:R-:W-:Y:S02]  /*16ad0*/  IMAD.MOV.U32 R11, RZ, RZ, RZ ;  /* 0x000000ffff0b7224 */ /* 0x000fe400078e00ff */
[----:B------:R-:W-:Y:S02]  /*16ae0*/  IMAD.U32 R13, RZ, RZ, UR26 ;  /* 0x0000001aff0d7e24 */ /* 0x000fe4000f8e00ff */
[----:B------:R-:W-:Y:S02]  /*16af0*/  IMAD.MOV.U32 R4, RZ, RZ, R0 ;  /* 0x000000ffff047224 */ /* 0x000fe400078e0000 */
[----:B------:R-:W-:-:S07]  /*16b00*/  IMAD.MOV.U32 R12, RZ, RZ, R6 ;  /* 0x000000ffff0c7224 */ /* 0x000fce00078e0006 */
.L_x_556:
[----:B------:R-:W0:Y:S01]  /*16b10*/  S2R R14, SR_CgaCtaId ;  /* 0x00000000000e7919 */ /* 0x000e220000008800 */
[----:B------:R-:W-:Y:S01]  /*16b20*/  MOV R5, 0x400 ;  /* 0x0000040000057802 */ /* 0x000fe20000000f00 */
[----:B------:R-:W1:Y:S03]  /*16b30*/  S2R R7, SR_TID.X ;  /* 0x0000000000077919 */ /* 0x000e660000002100 */
[----:B0-----:R-:W-:Y:S02]  /*16b40*/  LEA R15, R14, R5, 0x18 ;  /* 0x000000050e0f7211 */ /* 0x001fe400078ec0ff */
[----:B------:R-:W-:Y:S02]  /*16b50*/  SHF.L.U32 R14, R4, 0x1f, RZ ;  /* 0x0000001f040e7819 */ /* 0x000fe400000006ff */
[----:B------:R-:W-:Y:S02]  /*16b60*/  LEA R5, R12, R15, 0x3 ;  /* 0x0000000f0c057211 */ /* 0x000fe400078e18ff */
[----:B-1----:R-:W-:-:S02]  /*16b70*/  LOP3.LUT P1, RZ, R7, 0x7f, RZ, 0xc0, !PT ;  /* 0x0000007f07ff7812 */ /* 0x002fc4000782c0ff */
[----:B------:R-:W0:Y:S02]  /*16b80*/  SYNCS.PHASECHK.TRANS64.TRYWAIT P0, [R5+URZ+0x38], R14 ;  /* 0x0000380e050075a7 */ /* 0x000e24000800017f */
[----:B0-----:R-:W-:Y:S09]  /*16b90*/  @!P0 BRA `(.L_x_554) ;  /* 0x00000010001c8947 */ /* 0x001ff20003800000 */
.L_x_576:
[----:B0-----:R-:W0:Y:S01]  /*16ba0*/  @!P1 LDC R14, c[0x0][0x500] ;  /* 0x00014000ff0e9b82 */ /* 0x001e220000000800 */
[----:B------:R-:W-:-:S04]  /*16bb0*/  UPRMT UR6, UR21, 0x9910, URZ ;  /* 0x0000991015067896 */ /* 0x000fc8000800003f */
[----:B------:R-:W-:-:S06]  /*16bc0*/  UISETP.NE.AND UP0, UPT, UR6, 0x2, UPT ;  /* 0x000000020600788c */ /* 0x000fcc000bf05270 */
[----:B------:R-:W-:Y:S01]  /*16bd0*/  PLOP3.LUT P0, PT, PT, PT, UP0, 0x80, 0x0 ;  /* 0x000000000000781c */ /* 0x000fe20003f0f008 */
[----:B0-----:R0:W-:-:S12]  /*16be0*/  @!P1 SYNCS.ARRIVE.TRANS64 RZ, [R5+URZ], R14 ;  /* 0x0000000e05ff99a7 */ /* 0x0011d8000800003f */
[----:B------:R-:W-:Y:S05]  /*16bf0*/  @P0 BRA `(.L_x_555) ;  /* 0x0000000000040947 */ /* 0x000fea0003800000 */
[----:B------:R-:W-:Y:S01]  /*16c00*/  BPT.TRAP 0x1 ;  /* 0x000000040000795c */ /* 0x000fe20000300000 */
.L_x_555:
[C---:B------:R-:W-:Y:S01]  /*16c10*/  IMAD R7, R12.reuse, 0x4000, R15 ;  /* 0x000040000c077824 */ /* 0x040fe200078e020f */
[----:B------:R-:W-:Y:S01]  /*16c20*/  R2UR UR9, R5 ;  /* 0x00000000050972ca */ /* 0x000fe200000e0000 */
[----:B------:R-:W-:Y:S01]  /*16c30*/  VIADD R13, R13, 0xffffffff ;  /* 0xffffffff0d0d7836 */ /* 0x000fe20000000000 */
[----:B------:R-:W-:Y:S01]  /*16c40*/  UIADD3 UR6, UP0, UR24, 0xf0, URZ ;  /* 0x000000f018067890 */ /* 0x000fe2000ff1e03f */
[----:B------:R-:W-:Y:S01]  /*16c50*/  R2UR UR11, R3 ;  /* 0x00000000030b72ca */ /* 0x000fe200000e0000 */
[----:B------:R-:W-:Y:S01]  /*16c60*/  UIADD3 UR28, UP1, UR24, 0x1f0, URZ ;  /* 0x000001f0181c7890 */ /* 0x000fe2000ff3e03f */
[----:B------:R-:W-:Y:S01]  /*16c70*/  R2UR UR7, R7 ;  /* 0x00000000070772ca */ /* 0x000fe200000e0000 */
[C---:B------:R-:W-:Y:S01]  /*16c80*/  IMAD R7, R12.reuse, 0x2000, R9 ;  /* 0x000020000c077824 */ /* 0x040fe200078e0209 */
[----:B------:R-:W-:Y:S01]  /*16c90*/  R2UR UR10, R11 ;  /* 0x000000000b0a72ca */ /* 0x000fe200000e0000 */
[----:B------:R-:W-:Y:S01]  /*16ca0*/  VIADD R12, R12, 0x1 ;  /* 0x000000010c0c7836 */ /* 0x000fe20000000000 */
[----:B------:R-:W-:Y:S01]  /*16cb0*/  R2UR UR12, R10 ;  /* 0x000000000a0c72ca */ /* 0x000fe200000e0000 */
[----:B------:R-:W-:Y:S01]  /*16cc0*/  IMAD R7, R7, 0x2, R15 ;  /* 0x0000000207077824 */ /* 0x000fe200078e020f */
[----:B------:R-:W-:Y:S01]  /*16cd0*/  R2UR UR20, R2 ;  /* 0x00000000021472ca */ /* 0x000fe200000e0000 */
[----:B------:R-:W-:Y:S01]  /*16ce0*/  UIADD3.X UR29, URZ, UR25, URZ, UP1, !UPT ;  /* 0x000000193f1d7290 */ /* 0x000fe20008ffe43f */
[----:B------:R-:W-:Y:S01]  /*16cf0*/  ISETP.GT.AND P1, PT, R13, 0x1, PT ;  /* 0x000000010d00780c */ /* 0x000fe20003f24270 */
[----:B------:R-:W-:Y:S01]  /*16d00*/  UMOV UR14, 0x0 ;  /* 0x00000000000e7882 */ /* 0x000fe20000000000 */
[----:B------:R-:W-:Y:S01]  /*16d10*/  R2UR UR8, R7 ;  /* 0x00000000070872ca */ /* 0x000fe200000e0000 */
[----:B------:R-:W-:Y:S01]  /*16d20*/  UMOV UR15, 0x10000000 ;  /* 0x10000000000f7882 */ /* 0x000fe20000000000 */
[C---:B------:R-:W-:Y:S01]  /*16d30*/  ISETP.NE.AND P0, PT, R12.reuse, 0x7, PT ;  /* 0x000000070c00780c */ /* 0x040fe20003f05270 */
[----:B------:R-:W-:Y:S01]  /*16d40*/  UIADD3 UR16, UR7, 0x180, URZ ;  /* 0x0000018007107890 */ /* 0x000fe2000fffe03f */
[----:B------:R-:W-:Y:S01]  /*16d50*/  IADD3 R11, R11, 0x20, RZ ;  /* 0x000000200b0b7810 */ /* 0x000fe20007ffe0ff */
[----:B------:R-:W-:Y:S01]  /*16d60*/  UIADD3.X UR7, URZ, UR25, URZ, UP0, !UPT ;  /* 0x000000193f077290 */ /* 0x000fe200087fe43f */
[----:B0-----:R-:W-:Y:S01]  /*16d70*/  SEL R5, RZ, 0x1, P0 ;  /* 0x00000001ff057807 */ /* 0x001fe20000000000 */
[----:B------:R-:W-:Y:S01]  /*16d80*/  UMOV UR27, 0x30000 ;  /* 0x00030000001b7882 */ /* 0x000fe20000000000 */
[----:B------:R-:W-:-:S02]  /*16d90*/  SEL R12, R12, RZ, P0 ;  /* 0x000000ff0c0c7207 */ /* 0x000fc40000000000 */
[----:B------:R-:W-:-:S03]  /*16da0*/  LOP3.LUT R4, R4, R5, RZ, 0x3c, !PT ;  /* 0x0000000504047212 */ /* 0x000fc600078e3cff */
[----:B------:R-:W-:-:S03]  /*16db0*/  UIADD3 UR17, UR8, 0x1c180, URZ ;  /* 0x0001c18008117890 */ /* 0x000fc6000fffe03f */
[----:B------:R-:W-:Y:S02]  /*16dc0*/  UMOV UR8, UR16 ;  /* 0x0000001000087c82 */ /* 0x000fe40008000000 */
[----:B------:R0:W-:Y:S02]  /*16dd0*/  UTMALDG.3D [UR8], [UR6], desc[UR14] ;  /* 0x00000e08060075b4 */ /* 0x0001e40008011000 */
[----:B0-----:R-:W-:Y:S01]  /*16de0*/  UMOV UR8, UR17 ;  /* 0x0000001100087c82 */ /* 0x001fe20008000000 */
[----:B------:R-:W-:Y:S02]  /*16df0*/  UMOV UR11, UR20 ;  /* 0x00000014000b7c82 */ /* 0x000fe40008000000 */
[----:B------:R0:W-:Y:S02]  /*16e00*/  UTMALDG.3D.MULTICAST [UR8], [UR28], UR27, desc[UR14] ;  /* 0x00000e081c0073b4 */ /* 0x0001e4000801181b */
[----:B0-----:R-:W-:Y:S05]  /*16e10*/  @P1 BRA `(.L_x_556) ;  /* 0xfffffffc003c1947 */ /* 0x001fea000383ffff */
.L_x_553:
[----:B------:R-:W-:Y:S05]  /*16e20*/  BSYNC B1 ;  /* 0x0000000000017941 */ /* 0x000fea0003800000 */
.L_x_552:
[----:B------:R-:W2:Y:S01]  /*16e30*/  LDL.LU R15, [R1+0x200] ;  /* 0x00020000010f7983 */ /* 0x000ea20000300800 */
[----:B------:R-:W-:Y:S01]  /*16e40*/  LOP3.LUT P1, RZ, R8, 0xff, RZ, 0xc0, !PT ;  /* 0x000000ff08ff7812 */ /* 0x000fe2000782c0ff */
[----:B------:R-:W-:Y:S01]  /*16e50*/  VIADD R6, R6, UR18 ;  /* 0x0000001206067c36 */ /* 0x000fe20008000000 */
[----:B------:R-:W-:Y:S01]  /*16e60*/  ULDC.64 UR6, c[0x0][0x650] ;  /* 0x0001940000067ab9 */ /* 0x000fe20000000a00 */
[----:B------:R-:W3:Y:S01]  /*16e70*/  LDL.LU R14, [R1+0x204] ;  /* 0x00020400010e7983 */ /* 0x000ee20000300800 */
[----:B------:R-:W-:Y:S01]  /*16e80*/  UISETP.GE.U32.AND UP0, UPT, UR18, 0x7, UPT ;  /* 0x000000071200788c */ /* 0x000fe2000bf06070 */
[C---:B------:R-:W-:Y:S01]  /*16e90*/  IMAD.WIDE.U32 R2, R6.reuse, 0x24924925, RZ ;  /* 0x2492492506027825 */ /* 0x040fe200078e00ff */
[C---:B------:R-:W-:Y:S01]  /*16ea0*/  ISETP.GT.U32.AND P0, PT, R6.reuse, 0x6, PT ;  /* 0x000000060600780c */ /* 0x040fe20003f04070 */
[----:B------:R-:W-:Y:S01]  /*16eb0*/  BSSY B1, `(.L_x_557) ;  /* 0x0000074000017945 */ /* 0x000fe20003800000 */
[----:B------:R-:W-:Y:S01]  /*16ec0*/  MOV R10, 0xffffffff ;  /* 0xffffffff000a7802 */ /* 0x000fe20000000f00 */
[----:B------:R-:W-:Y:S01]  /*16ed0*/  IMAD.IADD R2, R6, 0x1, -R3 ;  /* 0x0000000106027824 */ /* 0x000fe200078e0a03 */
[----:B------:R-:W-:-:S03]  /*16ee0*/  PRMT R8, RZ, 0x7610, R8 ;  /* 0x00007610ff087816 */ /* 0x000fc60000000008 */
[----:B------:R-:W0:Y:S01]  /*16ef0*/  @P1 S2R R4, SR_CgaCtaId ;  /* 0x0000000000041919 */ /* 0x000e220000008800 */
[----:B------:R-:W-:Y:S02]  /*16f00*/  LEA.HI R2, R2, R3, RZ, 0x1f ;  /* 0x0000000302027211 */ /* 0x000fe400078ff8ff */
[----:B------:R-:W-:-:S04]  /*16f10*/  @P1 MOV R3, 0x400 ;  /* 0x0000040000031802 */ /* 0x000fc80000000f00 */
[----:B0-----:R-:W-:Y:S01]  /*16f20*/  @P1 LEA R3, R4, R3, 0x18 ;  /* 0x0000000304031211 */ /* 0x001fe200078ec0ff */
[----:B------:R-:W-:-:S03]  /*16f30*/  IMAD.U32 R4, RZ, RZ, UR18 ;  /* 0x00000012ff047e24 */ /* 0x000fc6000f8e00ff */
[----:B------:R0:W-:Y:S01]  /*16f40*/  @P1 SYNCS.ARRIVE.TRANS64.A1T0 RZ, [R3+URZ+0x88], RZ ;  /* 0x000088ff03ff19a7 */ /* 0x0001e2000810003f */
[----:B------:R-:W-:Y:S02]  /*16f50*/  PLOP3.LUT P1, PT, PT, PT, UP0, 0x80, 0x0 ;  /* 0x000000000000781c */ /* 0x000fe40003f2f008 */
[----:B------:R-:W-:Y:S01]  /*16f60*/  ISETP.LT.U32.AND P0, PT, R4, 0x7, P0 ;  /* 0x000000070400780c */ /* 0x000fe20000701070 */
[----:B------:R-:W-:-:S03]  /*16f70*/  IMAD.MOV.U32 R4, RZ, RZ, -0x1 ;  /* 0xffffffffff047424 */ /* 0x000fc600078e00ff */
[----:B0-----:R-:W-:-:S04]  /*16f80*/  SEL R3, RZ, 0x1, !P0 ;  /* 0x00000001ff037807 */ /* 0x001fc80004000000 */
[----:B------:R-:W-:Y:S02]  /*16f90*/  LOP3.LUT R0, R0, R3, RZ, 0x3c, !PT ;  /* 0x0000000300007212 */ /* 0x000fe400078e3cff */
[--C-:B------:R-:W-:Y:S02]  /*16fa0*/  SHF.R.U32.HI R3, RZ, 0x2, R2.reuse ;  /* 0x00000002ff037819 */ /* 0x100fe40000011602 */
[----:B------:R-:W-:Y:S02]  /*16fb0*/  PRMT R2, RZ, 0x7610, R2 ;  /* 0x00007610ff027816 */ /* 0x000fe40000000002 */
[----:B------:R-:W-:Y:S01]  /*16fc0*/  @P1 LOP3.LUT R0, R0, 0x1, R3, 0x78, !PT ;  /* 0x0000000100001812 */ /* 0x000fe200078e7803 */
[----:B------:R-:W-:Y:S02]  /*16fd0*/  IMAD R6, R3, -0x7, R6 ;  /* 0xfffffff903067824 */ /* 0x000fe400078e0206 */
[----:B------:R-:W-:Y:S01]  /*16fe0*/  IMAD.MOV.U32 R3, RZ, RZ, -0x1 ;  /* 0xffffffffff037424 */ /* 0x000fe200078e00ff */
[----:B---3--:R-:W-:-:S04]  /*16ff0*/  IADD3 R14, P0, R14, UR22, RZ ;  /* 0x000000160e0e7c10 */ /* 0x008fc8000ff1e0ff */
[----:B--2---:R-:W-:Y:S01]  /*17000*/  IADD3.X R15, R15, UR13, RZ, P0, !PT ;  /* 0x0000000d0f0f7c10 */ /* 0x004fe200087fe4ff */
[----:B------:R0:W-:Y:S01]  /*17010*/  STL [R1+0x204], R14 ;  /* 0x0002040e01007387 */ /* 0x0001e20000100800 */
[----:B------:R-:W-:-:S03]  /*17020*/  ISETP.GE.U32.AND P0, PT, R14, UR6, PT ;  /* 0x000000060e007c0c */ /* 0x000fc6000bf06070 */
[----:B------:R0:W-:Y:S01]  /*17030*/  STL [R1+0x200], R15 ;  /* 0x0002000f01007387 */ /* 0x0001e20000100800 */
[----:B------:R-:W-:-:S13]  /*17040*/  ISETP.GE.U32.AND.EX P0, PT, R15, UR7, PT, P0 ;  /* 0x000000070f007c0c */ /* 0x000fda000bf06100 */
[----:B0-----:R-:W-:Y:S05]  /*17050*/  @P0 BRA `(.L_x_558) ;  /* 0x0000000400640947 */ /* 0x001fea0003800000 */
[----:B------:R-:W0:Y:S01]  /*17060*/  S2R R7, SR_CTAID.X ;  /* 0x0000000000077919 */ /* 0x000e220000002500 */
[----:B------:R-:W-:Y:S01]  /*17070*/  ULDC UR6, c[0x0][0x150] ;  /* 0x0000540000067ab9 */ /* 0x000fe20000000800 */
[----:B------:R-:W1:Y:S01]  /*17080*/  LDC R4, c[0x0][0x144] ;  /* 0x00005100ff047b82 */ /* 0x000e620000000800 */
[----:B------:R-:W-:Y:S01]  /*17090*/  UISETP.NE.AND UP0, UPT, UR45, URZ, UPT ;  /* 0x0000003f2d00728c */ /* 0x000fe2000bf05270 */
[----:B------:R-:W2:Y:S01]  /*170a0*/  S2R R5, SR_CTAID.Y ;  /* 0x0000000000057919 */ /* 0x000ea20000002600 */
[----:B------:R-:W-:-:S04]  /*170b0*/  ULDC UR9, c[0x0][0x630] ;  /* 0x00018c0000097ab9 */ /* 0x000fc80000000800 */
[----:B------:R-:W-:Y:S01]  /*170c0*/  PLOP3.LUT P0, PT, PT, PT, UP0, 0x80, 0x0 ;  /* 0x000000000000781c */ /* 0x000fe20003f0f008 */
[----:B------:R-:W3:Y:S01]  /*170d0*/  LDC R12, c[0x0][0x148] ;  /* 0x00005200ff0c7b82 */ /* 0x000ee20000000800 */
[----:B0-----:R-:W-:Y:S02]  /*170e0*/  I2FP.F32.U32 R2, R7 ;  /* 0x0000000700027245 */ /* 0x001fe40000201000 */
[----:B--2---:R-:W-:-:S03]  /*170f0*/  I2FP.F32.U32 R3, R5 ;  /* 0x0000000500037245 */ /* 0x004fc60000201000 */
[----:B------:R-:W-:Y:S01]  /*17100*/  FMUL R2, R2, UR6 ;  /* 0x0000000602027c20 */ /* 0x000fe20008400000 */
[----:B------:R-:W-:Y:S02]  /*17110*/  ULDC UR6, c[0x0][0x154] ;  /* 0x0000550000067ab9 */ /* 0x000fe40000000800 */
[----:B------:R-:W-:Y:S01]  /*17120*/  FMUL R10, R3, UR6 ;  /* 0x00000006030a7c20 */ /* 0x000fe20008400000 */
[----:B------:R-:W-:Y:S02]  /*17130*/  ULDC.64 UR6, c[0x0][0x628] ;  /* 0x00018a0000067ab9 */ /* 0x000fe40000000a00 */
[----:B------:R-:W0:Y:S08]  /*17140*/  F2I.U32.TRUNC.NTZ R2, R2 ;  /* 0x0000000200027305 */ /* 0x000e30000020f000 */
[----:B------:R-:W2:Y:S01]  /*17150*/  F2I.U32.TRUNC.NTZ R10, R10 ;  /* 0x0000000a000a7305 */ /* 0x000ea2000020f000 */
[----:B0-----:R-:W-:-:S02]  /*17160*/  IMAD.MOV R3, RZ, RZ, -R2 ;  /* 0x000000ffff037224 */ /* 0x001fc400078e0a02 */
[----:B------:R-:W-:Y:S02]  /*17170*/  IMAD.MOV.U32 R2, RZ, RZ, R14 ;  /* 0x000000ffff027224 */ /* 0x000fe400078e000e */
[----:B-1----:R-:W-:Y:S02]  /*17180*/  IMAD R7, R4, R3, R7 ;  /* 0x0000000304077224 */ /* 0x002fe400078e0207 */
[----:B--2---:R-:W-:-:S04]  /*17190*/  IMAD.MOV R3, RZ, RZ, -R10 ;  /* 0x000000ffff037224 */ /* 0x004fc800078e0a0a */
[----:B---3--:R-:W-:Y:S01]  /*171a0*/  @P0 IMAD R7, R12, R3, R5 ;  /* 0x000000030c070224 */ /* 0x008fe200078e0205 */
[----:B------:R-:W-:Y:S01]  /*171b0*/  ISETP.NE.U32.AND P0, PT, RZ, UR6, PT ;  /* 0x00000006ff007c0c */ /* 0x000fe2000bf05070 */
[----:B------:R-:W-:-:S03]  /*171c0*/  IMAD.MOV.U32 R3, RZ, RZ, R15 ;  /* 0x000000ffff037224 */ /* 0x000fc600078e000f */
[----:B------:R-:W-:-:S13]  /*171d0*/  ISETP.NE.AND.EX P0, PT, RZ, UR7, PT, P0 ;  /* 0x00000007ff007c0c */ /* 0x000fda000bf05300 */
[----:B------:R-:W-:Y:S05]  /*171e0*/  @!P0 BRA `(.L_x_559) ;  /* 0x0000000000288947 */ /* 0x000fea0003800000 */
[----:B------:R-:W-:Y:S02]  /*171f0*/  ULDC UR8, c[0x0][0x634] ;  /* 0x00018d0000087ab9 */ /* 0x000fe40000000800 */
[----:B------:R-:W-:-:S05]  /*17200*/  IADD3 R3, P0, R14, UR8, RZ ;  /* 0x000000080e037c10 */ /* 0x000fca000ff1e0ff */
[----:B------:R-:W-:-:S04]  /*17210*/  IMAD.X R11, RZ, RZ, R15, P0 ;  /* 0x000000ffff0b7224 */ /* 0x000fc800000e060f */
[----:B------:R-:W-:-:S04]  /*17220*/  IMAD.WIDE.U32 R4, R11, UR6, RZ ;  /* 0x000000060b047c25 */ /* 0x000fc8000f8e00ff */
[----:B------:R-:W-:-:S04]  /*17230*/  IMAD.WIDE.U32 R4, P0, R3, UR7, R4 ;  /* 0x0000000703047c25 */ /* 0x000fc8000f800004 */
[----:B------:R-:W-:-:S04]  /*17240*/  IMAD.WIDE.U32 R2, R3, UR6, RZ ;  /* 0x0000000603027c25 */ /* 0x000fc8000f8e00ff */
[----:B------:R-:W-:Y:S01]  /*17250*/  IMAD.MOV.U32 R2, RZ, RZ, R5 ;  /* 0x000000ffff027224 */ /* 0x000fe200078e0005 */
[----:B------:R-:W-:Y:S02]  /*17260*/  IADD3 RZ, P1, R3, R4, RZ ;  /* 0x0000000403ff7210 */ /* 0x000fe40007f3e0ff */
[----:B------:R-:W-:-:S03]  /*17270*/  IADD3.X R3, RZ, RZ, RZ, P0, !PT ;  /* 0x000000ffff037210 */ /* 0x000fc600007fe4ff */
[----:B------:R-:W-:-:S08]  /*17280*/  IMAD.WIDE.U32.X R2, R11, UR7, R2, P1 ;  /* 0x000000070b027c25 */ /* 0x000fd000088e0402 */
.L_x_559:
[--C-:B------:R-:W-:Y:S01]  /*17290*/  SHF.R.U64 R10, R2, UR9, R3.reuse ;  /* 0x00000009020a7c19 */ /* 0x100fe20008001203 */
[----:B------:R-:W-:Y:S01]  /*172a0*/  ULDC.64 UR6, c[0x0][0x620] ;  /* 0x0001880000067ab9 */ /* 0x000fe20000000a00 */
[----:B------:R-:W-:Y:S01]  /*172b0*/  SHF.R.U32.HI R2, RZ, UR9, R3 ;  /* 0x00000009ff027c19 */ /* 0x000fe20008011603 */
[----:B------:R-:W-:Y:S01]  /*172c0*/  IMAD.MOV.U32 R3, RZ, RZ, R15 ;  /* 0x000000ffff037224 */ /* 0x000fe200078e000f */
[----:B------:R-:W-:Y:S01]  /*172d0*/  IADD3 R11, P0, RZ, -R10, RZ ;  /* 0x8000000aff0b7210 */ /* 0x000fe20007f1e0ff */
[----:B------:R-:W-:-:S04]  /*172e0*/  ULDC.64 UR8, c[0x0][0x640] ;  /* 0x0001900000087ab9 */ /* 0x000fc80000000a00 */
[----:B------:R-:W-:Y:S01]  /*172f0*/  IMAD.X R2, RZ, RZ, ~R2, P0 ;  /* 0x000000ffff027224 */ /* 0x000fe200000e0e02 */
[----:B------:R-:W-:-:S03]  /*17300*/  ISETP.NE.U32.AND P0, PT, RZ, UR8, PT ;  /* 0x00000008ff007c0c */ /* 0x000fc6000bf05070 */
[----:B------:R-:W-:Y:S01]  /*17310*/  IMAD R2, R2, UR6, RZ ;  /* 0x0000000602027c24 */ /* 0x000fe2000f8e02ff */
[----:B------:R-:W-:-:S03]  /*17320*/  ISETP.NE.AND.EX P0, PT, RZ, UR9, PT, P0 ;  /* 0x00000009ff007c0c */ /* 0x000fc6000bf05300 */
[----:B------:R-:W-:Y:S02]  /*17330*/  IMAD R5, R11, UR7, R2 ;  /* 0x000000070b057c24 */ /* 0x000fe4000f8e0202 */
[----:B------:R-:W-:-:S04]  /*17340*/  IMAD.MOV.U32 R2, RZ, RZ, R14 ;  /* 0x000000ffff027224 */ /* 0x000fc800078e000e */
[----:B------:R-:W-:Y:S01]  /*17350*/  IMAD.WIDE.U32 R2, R11, UR6, R2 ;  /* 0x000000060b027c25 */ /* 0x000fe2000f8e0002 */
[----:B------:R-:W-:-:S03]  /*17360*/  ULDC UR6, c[0x0][0x618] ;  /* 0x0001860000067ab9 */ /* 0x000fc60000000800 */
[----:B------:R-:W-:-:S05]  /*17370*/  IMAD.IADD R3, R3, 0x1, R5 ;  /* 0x0000000103037824 */ /* 0x000fca00078e0205 */
[--C-:B------:R-:W-:Y:S02]  /*17380*/  SHF.R.U64 R11, R2, UR6, R3.reuse ;  /* 0x00000006020b7c19 */ /* 0x100fe40008001203 */
[----:B------:R-:W-:Y:S01]  /*17390*/  SHF.R.U32.HI R2, RZ, UR6, R3 ;  /* 0x00000006ff027c19 */ /* 0x000fe20008011603 */
[----:B------:R-:W-:-:S03]  /*173a0*/  ULDC UR6, c[0x0][0x608] ;  /* 0x0001820000067ab9 */ /* 0x000fc60000000800 */
[--C-:B------:R-:W-:Y:S02]  /*173b0*/  SHF.R.U32.HI R3, RZ, UR6, R2.reuse ;  /* 0x00000006ff037c19 */ /* 0x100fe40008011602 */
[----:B------:R-:W-:Y:S01]  /*173c0*/  SHF.R.U64 R12, R11, UR6, R2 ;  /* 0x000000060b0c7c19 */ /* 0x000fe20008001202 */
[----:B------:R-:W-:Y:S02]  /*173d0*/  ULDC UR6, c[0x0][0x658] ;  /* 0x0001960000067ab9 */ /* 0x000fe40000000800 */
[--C-:B------:R-:W-:Y:S02]  /*173e0*/  SHF.R.U32.HI R14, RZ, UR6, R3.reuse ;  /* 0x00000006ff0e7c19 */ /* 0x100fe40008011603 */
[----:B------:R-:W-:-:S03]  /*173f0*/  SHF.R.U64 R13, R12, UR6, R3 ;  /* 0x000000060c0d7c19 */ /* 0x000fc60008001203 */
[----:B------:R-:W-:Y:S01]  /*17400*/  IMAD.MOV.U32 R3, RZ, RZ, R14 ;  /* 0x000000ffff037224 */ /* 0x000fe200078e000e */
[----:B------:R-:W-:Y:S01]  /*17410*/  MOV R2, R13 ;  /* 0x0000000d00027202 */ /* 0x000fe20000000f00 */
[----:B------:R-:W-:Y:S06]  /*17420*/  @!P0 BRA `(.L_x_560) ;  /* 0x0000000000288947 */ /* 0x000fec0003800000 */
[----:B------:R-:W-:Y:S02]  /*17430*/  ULDC UR6, c[0x0][0x64c] ;  /* 0x0001930000067ab9 */ /* 0x000fe40000000800 */
[----:B------:R-:W-:-:S05]  /*17440*/  IADD3 R3, P0, R13, UR6, RZ ;  /* 0x000000060d037c10 */ /* 0x000fca000ff1e0ff */
[----:B------:R-:W-:-:S04]  /*17450*/  IMAD.X R14, RZ, RZ, R14, P0 ;  /* 0x000000ffff0e7224 */ /* 0x000fc800000e060e */
[----:B------:R-:W-:-:S04]  /*17460*/  IMAD.WIDE.U32 R4, R14, UR8, RZ ;  /* 0x000000080e047c25 */ /* 0x000fc8000f8e00ff */
[----:B------:R-:W-:-:S04]  /*17470*/  IMAD.WIDE.U32 R4, P0, R3, UR9, R4 ;  /* 0x0000000903047c25 */ /* 0x000fc8000f800004 */
[----:B------:R-:W-:-:S04]  /*17480*/  IMAD.WIDE.U32 R2, R3, UR8, RZ ;  /* 0x0000000803027c25 */ /* 0x000fc8000f8e00ff */
[----:B------:R-:W-:Y:S01]  /*17490*/  IMAD.MOV.U32 R2, RZ, RZ, R5 ;  /* 0x000000ffff027224 */ /* 0x000fe200078e0005 */
[----:B------:R-:W-:Y:S01]  /*174a0*/  IADD3 RZ, P1, R3, R4, RZ ;  /* 0x0000000403ff7210 */ /* 0x000fe20007f3e0ff */
[----:B------:R-:W-:-:S04]  /*174b0*/  IMAD.X R3, RZ, RZ, RZ, P0 ;  /* 0x000000ffff037224 */ /* 0x000fc800000e06ff */
[----:B------:R-:W-:-:S08]  /*174c0*/  IMAD.WIDE.U32.X R2, R14, UR9, R2, P1 ;  /* 0x000000090e027c25 */ /* 0x000fd000088e0402 */
.L_x_560:
[----:B------:R-:W-:Y:S01]  /*174d0*/  ULDC UR6, c[0x0][0x648] ;  /* 0x0001920000067ab9 */ /* 0x000fe20000000800 */
[----:B------:R-:W-:Y:S01]  /*174e0*/  LOP3.LUT R12, R12, UR19, RZ, 0xc0, !PT ;  /* 0x000000130c0c7c12 */ /* 0x000fe2000f8ec0ff */
[----:B------:R-:W-:Y:S01]  /*174f0*/  UISETP.NE.AND UP0, UPT, UR45, URZ, UPT ;  /* 0x0000003f2d00728c */ /* 0x000fe2000bf05270 */
[----:B------:R-:W-:Y:S01]  /*17500*/  SHF.R.U64 R3, R2, UR6, R3 ;  /* 0x0000000602037c19 */ /* 0x000fe20008001203 */
[----:B------:R-:W-:Y:S01]  /*17510*/  ULDC UR6, c[0x0][0x638] ;  /* 0x00018e0000067ab9 */ /* 0x000fe20000000800 */
[----:B------:R-:W-:-:S03]  /*17520*/  LOP3.LUT R4, R11, UR4, RZ, 0xc0, !PT ;  /* 0x000000040b047c12 */ /* 0x000fc6000f8ec0ff */
[----:B------:R-:W-:Y:S01]  /*17530*/  IMAD.MOV R2, RZ, RZ, -R3 ;  /* 0x000000ffff027224 */ /* 0x000fe200078e0a03 */
[----:B------:R-:W-:Y:S01]  /*17540*/  PLOP3.LUT P0, PT, PT, PT, UP0, 0x40, 0x0 ;  /* 0x000000000000781c */ /* 0x000fe20003f0e808 */
[----:B------:R-:W-:Y:S01]  /*17550*/  IMAD R12, R3, UR5, R12 ;  /* 0x00000005030c7c24 */ /* 0x000fe2000f8e020c */
[----:B------:R-:W-:Y:S01]  /*17560*/  PLOP3.LUT P1, PT, PT, PT, UP0, 0x40, 0x0 ;  /* 0x000000000000781c */ /* 0x000fe20003f2e808 */
[----:B------:R-:W-:Y:S01]  /*17570*/  IMAD R13, R2, UR6, R13 ;  /* 0x00000006020d7c24 */ /* 0x000fe2000f8e020d */
[----:B------:R-:W-:Y:S01]  /*17580*/  ULDC UR6, c[0x0][0x610] ;  /* 0x0001840000067ab9 */ /* 0x000fe20000000800 */
[----:B------:R-:W-:Y:S01]  /*17590*/  MOV R2, 0x1 ;  /* 0x0000000100027802 */ /* 0x000fe20000000f00 */
[----:B------:R-:W-:Y:S01]  /*175a0*/  IMAD R7, R12, UR6, R7 ;  /* 0x000000060c077c24 */ /* 0x000fe2000f8e0207 */
[----:B------:R-:W-:Y:S02]  /*175b0*/  ULDC UR6, c[0x0][0x600] ;  /* 0x0001800000067ab9 */ /* 0x000fe40000000800 */
[----:B------:R-:W-:-:S05]  /*175c0*/  IMAD R4, R13, UR6, R4 ;  /* 0x000000060d047c24 */ /* 0x000fca000f8e0204 */
[----:B------:R-:W-:Y:S02]  /*175d0*/  SEL R3, R4, R7, P0 ;  /* 0x0000000704037207 */ /* 0x000fe40000000000 */
[----:B------:R-:W-:-:S07]  /*175e0*/  SEL R4, R7, R4, P1 ;  /* 0x0000000407047207 */ /* 0x000fce0000800000 */
.L_x_558:
[----:B------:R-:W-:Y:S05]  /*175f0*/  BSYNC B1 ;  /* 0x0000000000017941 */ /* 0x000fea0003800000 */
.L_x_557:
[----:B------:R-:W-:-:S13]  /*17600*/  LOP3.LUT P0, RZ, R2, 0xff, RZ, 0xc0, !PT ;  /* 0x000000ff02ff7812 */ /* 0x000fda000780c0ff */
[----:B------:R-:W-:Y:S05]  /*17610*/  @P0 BRA `(.L_x_561) ;  /* 0xfffffff400080947 */ /* 0x000fea000383ffff */
[----:B------:R-:W-:Y:S05]  /*17620*/  BSYNC B0 ;  /* 0x0000000000007941 */ /* 0x000fea0003800000 */
.L_x_550:
[----:B------:R-:W-:-:S03]  /*17630*/  UMOV UR6, 0xffffffff ;  /* 0xffffffff00067882 */ /* 0x000fc60000000000 */
[----:B------:R-:W-:Y:S05]  /*17640*/  BRA.DIV UR6, `(.L_x_562) ;  /* 0x0000000606847947 */ /* 0x000fea000b800000 */
[----:B------:R-:W-:-:S13]  /*17650*/  ELECT P6, URZ, PT ;  /* 0x00000000003f782f */ /* 0x000fda00038c0000 */
.L_x_579:
[----:B------:R-:W-:Y:S04]  /*17660*/  BSSY B0, `(.L_x_563) ;  /* 0x0000047000007945 */ /* 0x000fe80003800000 */
[----:B------:R-:W-:Y:S05]  /*17670*/  @!P6 BRA `(.L_x_564) ;  /* 0x000000040014e947 */ /* 0x000fea0003800000 */
[----:B------:R-:W-:-:S04]  /*17680*/  ULOP3.LUT UR6, UR40, 0x2, URZ, 0xfc, !UPT ;  /* 0x0000000228067892 */ /* 0x000fc8000f8efc3f */
[----:B------:R-:W-:-:S06]  /*17690*/  UISETP.NE.AND UP0, UPT, UR6, 0x3, UPT ;  /* 0x000000030600788c */ /* 0x000fcc000bf05270 */
[----:B------:R-:W-:-:S13]  /*176a0*/  PLOP3.LUT P0, PT, PT, PT, UP0, 0x80, 0x0 ;  /* 0x000000000000781c */ /* 0x000fda0003f0f008 */
[----:B------:R-:W-:Y:S05]  /*176b0*/  @!P0 BRA `(.L_x_565) ;  /* 0x0000000000048947 */ /* 0x000fea0003800000 */
[----:B------:R-:W-:Y:S01]  /*176c0*/  BPT.TRAP 0x1 ;  /* 0x000000040000795c */ /* 0x000fe20000300000 */
.L_x_565:
[----:B------:R-:W0:Y:S01]  /*176d0*/  S2R R3, SR_CgaCtaId ;  /* 0x0000000000037919 */ /* 0x000e220000008800 */
[----:B------:R-:W-:-:S04]  /*176e0*/  MOV R2, 0x400 ;  /* 0x0000040000027802 */ /* 0x000fc80000000f00 */
[----:B0-----:R-:W-:Y:S02]  /*176f0*/  LEA R3, R3, R2, 0x18 ;  /* 0x0000000203037211 */ /* 0x001fe400078ec0ff */
[----:B------:R-:W-:-:S03]  /*17700*/  SHF.L.U32 R2, R0, 0x1f, RZ ;  /* 0x0000001f00027819 */ /* 0x000fc600000006ff */
[----:B------:R-:W-:-:S04]  /*17710*/  VIADD R3, R3, 0x38 ;  /* 0x0000003803037836 */ /* 0x000fc80000000000 */
[----:B------:R-:W-:-:S04]  /*17720*/  IMAD R5, R6, 0x8, R3 ;  /* 0x0000000806057824 */ /* 0x000fc800078e0203 */
[----:B------:R-:W0:Y:S02]  /*17730*/  SYNCS.PHASECHK.TRANS64.TRYWAIT P0, [R5+URZ], R2 ;  /* 0x00000002050075a7 */ /* 0x000e24000800017f */
[----:B0-----:R-:W-:Y:S05]  /*17740*/  @!P0 BRA `(.L_x_566) ;  /* 0x0000000400648947 */ /* 0x001fea0003800000 */
.L_x_580:
[----:B------:R-:W-:-:S05]  /*17750*/  VIADD R6, R6, 0x1 ;  /* 0x0000000106067836 */ /* 0x000fca0000000000 */
[----:B------:R-:W-:-:S04]  /*17760*/  ISETP.NE.AND P0, PT, R6, 0x7, PT ;  /* 0x000000070600780c */ /* 0x000fc80003f05270 */
[----:B0-----:R-:W-:Y:S02]  /*17770*/  SEL R5, RZ, 0x1, P0 ;  /* 0x00000001ff057807 */ /* 0x001fe40000000000 */
[----:B------:R-:W-:Y:S02]  /*17780*/  SEL R6, R6, RZ, P0 ;  /* 0x000000ff06067207 */ /* 0x000fe40000000000 */
[----:B------:R-:W-:-:S03]  /*17790*/  LOP3.LUT R5, R0, R5, RZ, 0x3c, !PT ;  /* 0x0000000500057212 */ /* 0x000fc600078e3cff */
[----:B------:R-:W-:Y:S01]  /*177a0*/  IMAD R7, R6, 0x8, R3 ;  /* 0x0000000806077824 */ /* 0x000fe200078e0203 */
[----:B------:R-:W-:-:S04]  /*177b0*/  SHF.L.U32 R0, R5, 0x1f, RZ ;  /* 0x0000001f05007819 */ /* 0x000fc800000006ff */
[----:B------:R-:W0:Y:S02]  /*177c0*/  SYNCS.PHASECHK.TRANS64.TRYWAIT P0, [R7+URZ], R0 ;  /* 0x00000000070075a7 */ /* 0x000e24000800017f */
[----:B0-----:R-:W-:Y:S05]  /*177d0*/  @!P0 BRA `(.L_x_567) ;  /* 0x0000000400548947 */ /* 0x001fea0003800000 */
.L_x_581:
[----:B0-----:R-:W-:-:S05]  /*177e0*/  VIADD R0, R6, 0x1 ;  /* 0x0000000106007836 */ /* 0x001fca0000000000 */
[----:B------:R-:W-:-:S04]  /*177f0*/  ISETP.NE.AND P0, PT, R0, 0x7, PT ;  /* 0x000000070000780c */ /* 0x000fc80003f05270 */
[----:B------:R-:W-:Y:S02]  /*17800*/  SEL R2, RZ, 0x1, P0 ;  /* 0x00000001ff027807 */ /* 0x000fe40000000000 */
[----:B------:R-:W-:Y:S02]  /*17810*/  SEL R4, R0, RZ, P0 ;  /* 0x000000ff00047207 */ /* 0x000fe40000000000 */
[----:B------:R-:W-:Y:S02]  /*17820*/  LOP3.LUT R5, R5, R2, RZ, 0x3c, !PT ;  /* 0x0000000205057212 */ /* 0x000fe400078e3cff */
[----:B------:R-:W-:Y:S02]  /*17830*/  LEA R7, R4, R3, 0x3 ;  /* 0x0000000304077211 */ /* 0x000fe400078e18ff */
[----:B------:R-:W-:-:S04]  /*17840*/  SHF.L.U32 R0, R5, 0x1f, RZ ;  /* 0x0000001f05007819 */ /* 0x000fc800000006ff */
[----:B------:R-:W0:Y:S02]  /*17850*/  SYNCS.PHASECHK.TRANS64.TRYWAIT P0, [R7+URZ], R0 ;  /* 0x00000000070075a7 */ /* 0x000e24000800017f */
[----:B0-----:R-:W-:Y:S05]  /*17860*/  @!P0 BRA `(.L_x_568) ;  /* 0x0000000400448947 */ /* 0x001fea0003800000 */
.L_x_582:
[----:B0-----:R-:W-:-:S05]  /*17870*/  VIADD R0, R4, 0x1 ;  /* 0x0000000104007836 */ /* 0x001fca0000000000 */
[----:B------:R-:W-:-:S04]  /*17880*/  ISETP.NE.AND P0, PT, R0, 0x7, PT ;  /* 0x000000070000780c */ /* 0x000fc80003f05270 */
[----:B------:R-:W-:Y:S02]  /*17890*/  SEL R2, RZ, 0x1, P0 ;  /* 0x00000001ff027807 */ /* 0x000fe40000000000 */
[----:B------:R-:W-:Y:S02]  /*178a0*/  SEL R4, R0, RZ, P0 ;  /* 0x000000ff00047207 */ /* 0x000fe40000000000 */
[----:B------:R-:W-:-:S03]  /*178b0*/  LOP3.LUT R5, R5, R2, RZ, 0x3c, !PT ;  /* 0x0000000205057212 */ /* 0x000fc600078e3cff */
[----:B------:R-:W-:Y:S01]  /*178c0*/  IMAD R7, R4, 0x8, R3 ;  /* 0x0000000804077824 */ /* 0x000fe200078e0203 */
[----:B------:R-:W-:-:S04]  /*178d0*/  SHF.L.U32 R0, R5, 0x1f, RZ ;  /* 0x0000001f05007819 */ /* 0x000fc800000006ff */
[----:B------:R-:W0:Y:S02]  /*178e0*/  SYNCS.PHASECHK.TRANS64.TRYWAIT P0, [R7+URZ], R0 ;  /* 0x00000000070075a7 */ /* 0x000e24000800017f */
[----:B0-----:R-:W-:Y:S05]  /*178f0*/  @!P0 BRA `(.L_x_569) ;  /* 0x0000000400348947 */ /* 0x001fea0003800000 */
.L_x_583:
        /* <DEDUP_REMOVED lines=9> */
.L_x_584:
        /* <DEDUP_REMOVED lines=9> */
.L_x_585:
[----:B0-----:R-:W-:-:S05]  /*17a20*/  VIADD R0, R4, 0x1 ;  /* 0x0000000104007836 */ /* 0x001fca0000000000 */
[----:B------:R-:W-:-:S04]  /*17a30*/  ISETP.NE.AND P0, PT, R0, 0x7, PT ;  /* 0x000000070000780c */ /* 0x000fc80003f05270 */
[----:B------:R-:W-:Y:S02]  /*17a40*/  SEL R2, RZ, 0x1, P0 ;  /* 0x00000001ff027807 */ /* 0x000fe40000000000 */
[----:B------:R-:W-:Y:S02]  /*17a50*/  SEL R0, R0, RZ, P0 ;  /* 0x000000ff00007207 */ /* 0x000fe40000000000 */
[----:B------:R-:W-:-:S03]  /*17a60*/  LOP3.LUT R2, R5, R2, RZ, 0x3c, !PT ;  /* 0x0000000205027212 */ /* 0x000fc600078e3cff */
[----:B------:R-:W-:Y:S01]  /*17a70*/  IMAD R3, R0, 0x8, R3 ;  /* 0x0000000800037824 */ /* 0x000fe200078e0203 */
[----:B------:R-:W-:-:S07]  /*17a80*/  SHF.L.U32 R0, R2, 0x1f, RZ ;  /* 0x0000001f02007819 */ /* 0x000fce00000006ff */
.L_x_572:
[----:B0-----:R0:W1:Y:S02]  /*17a90*/  SYNCS.PHASECHK.TRANS64.TRYWAIT P0, [R3+URZ], R0 ;  /* 0x00000000030075a7 */ /* 0x001064000800017f */
[----:B-1----:R-:W-:Y:S05]  /*17aa0*/  @!P0 NANOSLEEP.SYNCS 0x989680 ;  /* 0x009896800000895d */ /* 0x002fea0003900000 */
[----:B------:R-:W1:Y:S02]  /*17ab0*/  @!P0 SYNCS.PHASECHK.TRANS64 P0, [R3+URZ], R0 ;  /* 0x00000000030085a7 */ /* 0x000e64000800007f */
[----:B-1----:R-:W-:Y:S05]  /*17ac0*/  @!P0 BRA `(.L_x_572) ;  /* 0xfffffffc00f08947 */ /* 0x002fea000383ffff */
.L_x_564:
[----:B------:R-:W-:Y:S05]  /*17ad0*/  BSYNC B0 ;  /* 0x0000000000007941 */ /* 0x000fea0003800000 */
.L_x_563:
[----:B------:R-:W-:Y:S05]  /*17ae0*/  EXIT ;  /* 0x000000000000794d */ /* 0x000fea0003800000 */
.L_x_21:
[----:B-1----:R1:W2:Y:S02]  /*17af0*/  SYNCS.PHASECHK.TRANS64.TRYWAIT P1, [R4+URZ], R3 ;  /* 0x00000003040075a7 */ /* 0x0022a4000802017f */
[----:B--2---:R-:W-:Y:S05]  /*17b00*/  @!P1 NANOSLEEP.SYNCS 0x989680 ;  /* 0x009896800000995d */ /* 0x004fea0003900000 */
[----:B------:R-:W2:Y:S02]  /*17b10*/  @!P1 SYNCS.PHASECHK.TRANS64 P1, [R4+URZ], R3 ;  /* 0x00000003040095a7 */ /* 0x000ea4000802007f */
[----:B--2---:R-:W-:Y:S05]  /*17b20*/  @!P1 BRA `(.L_x_21) ;  /* 0xfffffffc00f09947 */ /* 0x004fea000383ffff */
[----:B------:R-:W-:Y:S05]  /*17b30*/  BRA `(.L_x_20) ;  /* 0xfffffe9c00087947 */ /* 0x000fea000383ffff */
.L_x_26:
[----:B-1----:R1:W2:Y:S02]  /*17b40*/  SYNCS.PHASECHK.TRANS64.TRYWAIT P1, [R5+URZ], R6 ;  /* 0x00000006050075a7 */ /* 0x0022a4000802017f */
[----:B--2---:R-:W-:Y:S05]  /*17b50*/  @!P1 NANOSLEEP.SYNCS 0x989680 ;  /* 0x009896800000995d */ /* 0x004fea0003900000 */
[----:B------:R-:W2:Y:S02]  /*17b60*/  @!P1 SYNCS.PHASECHK.TRANS64 P1, [R5+URZ], R6 ;  /* 0x00000006050095a7 */ /* 0x000ea4000802007f */
[----:B--2---:R-:W-:Y:S05]  /*17b70*/  @!P1 BRA `(.L_x_26) ;  /* 0xfffffffc00f09947 */ /* 0x004fea000383ffff */
[----:B------:R-:W-:Y:S05]  /*17b80*/  BRA `(.L_x_25) ;  /* 0xfffffeb000687947 */ /* 0x000fea000383ffff */
.L_x_551:
[----:B------:R-:W-:Y:S01]  /*17b90*/  BSSY B1, `(.L_x_573) ;  /* 0x0000006000017945 */ /* 0x000fe20003800000 */
[----:B------:R-:W-:-:S07]  /*17ba0*/  IMAD.MOV.U32 R15, RZ, RZ, -0x1 ;  /* 0xffffffffff0f7424 */ /* 0x000fce00078e00ff */
[----:B------:R-:W-:Y:S05]  /*17bb0*/  WARPSYNC.COLLECTIVE R15, `(.L_x_574) ;  /* 0x000000000f0c7348 */ /* 0x000fea0003c00000 */
[----:B------:R-:W-:Y:S02]  /*17bc0*/  ELECT P6, UR62, PT ;  /* 0x00000000003e782f */ /* 0x000fe400038c0000 */
[----:B------:R-:W-:Y:S01]  /*17bd0*/  MOV R14, UR62 ;  /* 0x0000003e000e7c02 */ /* 0x000fe20008000f00 */
[----:B------:R-:W-:Y:S10]  /*17be0*/  ENDCOLLECTIVE ;  /* 0x000000000000791b */ /* 0x000ff40003800000 */
.L_x_574:
[----:B------:R-:W-:Y:S05]  /*17bf0*/  BSYNC B1 ;  /* 0x0000000000017941 */ /* 0x000fea0003800000 */
.L_x_573:
[----:B------:R-:W-:Y:S05]  /*17c00*/  BRA `(.L_x_575) ;  /* 0xffffffec00987947 */ /* 0x000fea000383ffff */
.L_x_554:
[----:B0-----:R0:W1:Y:S02]  /*17c10*/  SYNCS.PHASECHK.TRANS64.TRYWAIT P0, [R5+URZ+0x38], R14 ;  /* 0x0000380e050075a7 */ /* 0x001064000800017f */
[----:B-1----:R-:W-:Y:S05]  /*17c20*/  @!P0 NANOSLEEP.SYNCS 0x989680 ;  /* 0x009896800000895d */ /* 0x002fea0003900000 */
[----:B------:R-:W1:Y:S02]  /*17c30*/  @!P0 SYNCS.PHASECHK.TRANS64 P0, [R5+URZ+0x38], R14 ;  /* 0x0000380e050085a7 */ /* 0x000e64000800007f */
[----:B-1----:R-:W-:Y:S05]  /*17c40*/  @!P0 BRA `(.L_x_554) ;  /* 0xfffffffc00f08947 */ /* 0x002fea000383ffff */
[----:B------:R-:W-:Y:S05]  /*17c50*/  BRA `(.L_x_576) ;  /* 0xffffffec00d07947 */ /* 0x000fea000383ffff */
.L_x_562:
[----:B------:R-:W-:Y:S01]  /*17c60*/  BSSY B0, `(.L_x_577) ;  /* 0x0000006000007945 */ /* 0x000fe20003800000 */
[----:B------:R-:W-:-:S07]  /*17c70*/  IMAD.MOV.U32 R15, RZ, RZ, -0x1 ;  /* 0xffffffffff0f7424 */ /* 0x000fce00078e00ff */
[----:B------:R-:W-:Y:S05]  /*17c80*/  WARPSYNC.COLLECTIVE R15, `(.L_x_578) ;  /* 0x000000000f0c7348 */ /* 0x000fea0003c00000 */
[----:B------:R-:W-:Y:S02]  /*17c90*/  ELECT P6, UR62, PT ;  /* 0x00000000003e782f */ /* 0x000fe400038c0000 */
[----:B------:R-:W-:Y:S01]  /*17ca0*/  MOV R14, UR62 ;  /* 0x0000003e000e7c02 */ /* 0x000fe20008000f00 */
[----:B------:R-:W-:Y:S10]  /*17cb0*/  ENDCOLLECTIVE ;  /* 0x000000000000791b */ /* 0x000ff40003800000 */
.L_x_578:
[----:B------:R-:W-:Y:S05]  /*17cc0*/  BSYNC B0 ;  /* 0x0000000000007941 */ /* 0x000fea0003800000 */
.L_x_577:
[----:B------:R-:W-:Y:S05]  /*17cd0*/  BRA `(.L_x_579) ;  /* 0xfffffff800607947 */ /* 0x000fea000383ffff */
.L_x_566:
[----:B0-----:R0:W1:Y:S02]  /*17ce0*/  SYNCS.PHASECHK.TRANS64.TRYWAIT P0, [R5+URZ], R2 ;  /* 0x00000002050075a7 */ /* 0x001064000800017f */
[----:B-1----:R-:W-:Y:S05]  /*17cf0*/  @!P0 NANOSLEEP.SYNCS 0x989680 ;  /* 0x009896800000895d */ /* 0x002fea0003900000 */
[----:B------:R-:W1:Y:S02]  /*17d00*/  @!P0 SYNCS.PHASECHK.TRANS64 P0, [R5+URZ], R2 ;  /* 0x00000002050085a7 */ /* 0x000e64000800007f */
[----:B-1----:R-:W-:Y:S05]  /*17d10*/  @!P0 BRA `(.L_x_566) ;  /* 0xfffffffc00f08947 */ /* 0x002fea000383ffff */
[----:B------:R-:W-:Y:S05]  /*17d20*/  BRA `(.L_x_580) ;  /* 0xfffffff800887947 */ /* 0x000fea000383ffff */
.L_x_567:
[----:B0-----:R0:W1:Y:S02]  /*17d30*/  SYNCS.PHASECHK.TRANS64.TRYWAIT P0, [R7+URZ], R0 ;  /* 0x00000000070075a7 */ /* 0x001064000800017f */
[----:B-1----:R-:W-:Y:S05]  /*17d40*/  @!P0 NANOSLEEP.SYNCS 0x989680 ;  /* 0x009896800000895d */ /* 0x002fea0003900000 */
[----:B------:R-:W1:Y:S02]  /*17d50*/  @!P0 SYNCS.PHASECHK.TRANS64 P0, [R7+URZ], R0 ;  /* 0x00000000070085a7 */ /* 0x000e64000800007f */
[----:B-1----:R-:W-:Y:S05]  /*17d60*/  @!P0 BRA `(.L_x_567) ;  /* 0xfffffffc00f08947 */ /* 0x002fea000383ffff */
[----:B------:R-:W-:Y:S05]  /*17d70*/  BRA `(.L_x_581) ;  /* 0xfffffff800987947 */ /* 0x000fea000383ffff */
.L_x_568:
[----:B0-----:R0:W1:Y:S02]  /*17d80*/  SYNCS.PHASECHK.TRANS64.TRYWAIT P0, [R7+URZ], R0 ;  /* 0x00000000070075a7 */ /* 0x001064000800017f */
[----:B-1----:R-:W-:Y:S05]  /*17d90*/  @!P0 NANOSLEEP.SYNCS 0x989680 ;  /* 0x009896800000895d */ /* 0x002fea0003900000 */
[----:B------:R-:W1:Y:S02]  /*17da0*/  @!P0 SYNCS.PHASECHK.TRANS64 P0, [R7+URZ], R0 ;  /* 0x00000000070085a7 */ /* 0x000e64000800007f */
[----:B-1----:R-:W-:Y:S05]  /*17db0*/  @!P0 BRA `(.L_x_568) ;  /* 0xfffffffc00f08947 */ /* 0x002fea000383ffff */
[----:B------:R-:W-:Y:S05]  /*17dc0*/  BRA `(.L_x_582) ;  /* 0xfffffff800a87947 */ /* 0x000fea000383ffff */
.L_x_569:
[----:B0-----:R0:W1:Y:S02]  /*17dd0*/  SYNCS.PHASECHK.TRANS64.TRYWAIT P0, [R7+URZ], R0 ;  /* 0x00000000070075a7 */ /* 0x001064000800017f */
[----:B-1----:R-:W-:Y:S05]  /*17de0*/  @!P0 NANOSLEEP.SYNCS 0x989680 ;  /* 0x009896800000895d */ /* 0x002fea0003900000 */
[----:B------:R-:W1:Y:S02]  /*17df0*/  @!P0 SYNCS.PHASECHK.TRANS64 P0, [R7+URZ], R0 ;  /* 0x00000000070085a7 */ /* 0x000e64000800007f */
[----:B-1----:R-:W-:Y:S05]  /*17e00*/  @!P0 BRA `(.L_x_569) ;  /* 0xfffffffc00f08947 */ /* 0x002fea000383ffff */
[----:B------:R-:W-:Y:S05]  /*17e10*/  BRA `(.L_x_583) ;  /* 0xfffffff800b87947 */ /* 0x000fea000383ffff */
.L_x_570:
[----:B0-----:R0:W1:Y:S02]  /*17e20*/  SYNCS.PHASECHK.TRANS64.TRYWAIT P0, [R7+URZ], R0 ;  /* 0x00000000070075a7 */ /* 0x001064000800017f */
[----:B-1----:R-:W-:Y:S05]  /*17e30*/  @!P0 NANOSLEEP.SYNCS 0x989680 ;  /* 0x009896800000895d */ /* 0x002fea0003900000 */
[----:B------:R-:W1:Y:S02]  /*17e40*/  @!P0 SYNCS.PHASECHK.TRANS64 P0, [R7+URZ], R0 ;  /* 0x00000000070085a7 */ /* 0x000e64000800007f */
[----:B-1----:R-:W-:Y:S05]  /*17e50*/  @!P0 BRA `(.L_x_570) ;  /* 0xfffffffc00f08947 */ /* 0x002fea000383ffff */
[----:B------:R-:W-:Y:S05]  /*17e60*/  BRA `(.L_x_584) ;  /* 0xfffffff800c87947 */ /* 0x000fea000383ffff */
.L_x_571:
[----:B0-----:R0:W1:Y:S02]  /*17e70*/  SYNCS.PHASECHK.TRANS64.TRYWAIT P0, [R7+URZ], R0 ;  /* 0x00000000070075a7 */ /* 0x001064000800017f */
[----:B-1----:R-:W-:Y:S05]  /*17e80*/  @!P0 NANOSLEEP.SYNCS 0x989680 ;  /* 0x009896800000895d */ /* 0x002fea0003900000 */
[----:B------:R-:W1:Y:S02]  /*17e90*/  @!P0 SYNCS.PHASECHK.TRANS64 P0, [R7+URZ], R0 ;  /* 0x00000000070085a7 */ /* 0x000e64000800007f */
[----:B-1----:R-:W-:Y:S05]  /*17ea0*/  @!P0 BRA `(.L_x_571) ;  /* 0xfffffffc00f08947 */ /* 0x002fea000383ffff */
[----:B------:R-:W-:Y:S05]  /*17eb0*/  BRA `(.L_x_585) ;  /* 0xfffffff800d87947 */ /* 0x000fea000383ffff */
.L_x_586:
[----:B------:R-:W-:-:S00]  /*17ec0*/  BRA `(.L_x_586) ;  /* 0xfffffffc00fc7947 */ /* 0x000fc0000383ffff */
[----:B------:R-:W-:-:S00]  /*17ed0*/  NOP ;  /* 0x0000000000007918 */ /* 0x000fc00000000000 */
        /* <DEDUP_REMOVED lines=10> */
.L_x_587:


//--------------------- .nv.global.init           --------------------------
	.section	.nv.global.init,"aw",@progbits
.nv.global.init:
	.type		$str$22,@object
	.size		$str$22,($str$23 - $str$22)
$str$22:
        /*0000*/ 	.byte	0x6b, 0x5f, 0x74, 0x69, 0x6c, 0x65, 0x5f, 0x63, 0x6f, 0x75, 0x6e, 0x74, 0x20, 0x3e, 0x3d, 0x20
        /*0010*/ 	.byte	0x31, 0x00
	.type		$str$23,@object
	.size		$str$23,(__unnamed_1 - $str$23)
$str$23:
        /*0012*/ 	.byte	0x2f, 0x74, 0x6d, 0x70, 0x2f, 0x63, 0x75, 0x74, 0x6c, 0x61, 0x73, 0x73, 0x5f, 0x73, 0x77, 0x65
        /*0022*/ 	.byte	0x65, 0x70, 0x5f, 0x73, 0x72, 0x63, 0x2f, 0x69, 0x6e, 0x63, 0x6c, 0x75, 0x64, 0x65, 0x2f, 0x63
        /*0032*/ 	.byte	0x75, 0x74, 0x6c, 0x61, 0x73, 0x73, 0x2f, 0x67, 0x65, 0x6d, 0x6d, 0x2f, 0x63, 0x6f, 0x6c, 0x6c
        /*0042*/ 	.byte	0x65, 0x63, 0x74, 0x69, 0x76, 0x65, 0x2f, 0x73, 0x6d, 0x39, 0x30, 0x5f, 0x6d, 0x6d, 0x61, 0x5f
        /*0052*/ 	.byte	0x74, 0x6d, 0x61, 0x5f, 0x67, 0x6d, 0x6d, 0x61, 0x5f, 0x73, 0x73, 0x5f, 0x77, 0x61, 0x72, 0x70
        /*0062*/ 	.byte	0x73, 0x70, 0x65, 0x63, 0x69, 0x61, 0x6c, 0x69, 0x7a, 0x65, 0x64, 0x2e, 0x68, 0x70, 0x70, 0x00
	.type		__unnamed_1,@object
	.size		__unnamed_1,(.L_0 - __unnamed_1)
__unnamed_1:
        /* <DEDUP_REMOVED lines=181> */
        /*0bc2*/ 	.byte	0x65, 0x6e, 0x74, 0x69, 0x74, 0x79, 0x5d, 0x00
.L_0:


//--------------------- .nv.shared._ZN7cutlass13device_kernelINS_4gemm6kernel13GemmUniversalIN4cute5tupleIJiiiiEEENS1_10collective13CollectiveMmaINS1_34MainloopSm90TmaGmmaWarpSpecializedILi7ENS5_IJNS4_1CILi2EEENSA_ILi1EEESC_EEENS1_35KernelTmaWarpSpecializedCooperativeEEENS5_IJNSA_ILi256EEESG_NSA_ILi32EEEEEENS_6half_tENS5_IJlSC_lEEESJ_SK_NS4_8TiledMMAINS4_8MMA_AtomIJNS4_4SM904GMMA26MMA_64x256x16_F32F16F16_SSILNSO_5MajorE0ELSQ_0ELNSO_7ScaleInE1ELSR_1EEEEEENS4_6LayoutISD_NS5_IJSC_NSA_ILi0EEESV_EEEEENS5_IJNS4_10UnderscoreESY_SY_EEEEENS4_13SM90_TMA_LOADENS4_14ComposedLayoutINS4_7SwizzleILi2ELi4ELi3EEENS4_18smem_ptr_flag_bitsILi16EEENSU_INS5_IJNSA_ILi8EEESH_EEENS5_IJSH_SC_EEEEEEEvNS4_8identityENS4_23SM90_TMA_LOAD_MULTICASTES1B_vS1C_EENS_8epilogue10collective6detail29Sm90TmaWarpSpecializedAdapterINS1G_15DefaultEpilogueISJ_SK_SK_NS1F_6thread17LinearCombinationISJ_Li1EffLNS1K_9ScaleType4KindE0ELNS_15FloatRoundStyleE2ESJ_EENS1_15EpilogueDefaultEEEEEvvEEEEvNT_6ParamsE --------------------------
	.section	.nv.shared._ZN7cutlass13device_kernelINS_4gemm6kernel13GemmUniversalIN4cute5tupleIJiiiiEEENS1_10collective13CollectiveMmaINS1_34MainloopSm90TmaGmmaWarpSpecializedILi7ENS5_IJNS4_1CILi2EEENSA_ILi1EEESC_EEENS1_35KernelTmaWarpSpecializedCooperativeEEENS5_IJNSA_ILi256EEESG_NSA_ILi32EEEEEENS_6half_tENS5_IJlSC_lEEESJ_SK_NS4_8TiledMMAINS4_8MMA_AtomIJNS4_4SM904GMMA26MMA_64x256x16_F32F16F16_SSILNSO_5MajorE0ELSQ_0ELNSO_7ScaleInE1ELSR_1EEEEEENS4_6LayoutISD_NS5_IJSC_NSA_ILi0EEESV_EEEEENS5_IJNS4_10UnderscoreESY_SY_EEEEENS4_13SM90_TMA_LOADENS4_14ComposedLayoutINS4_7SwizzleILi2ELi4ELi3EEENS4_18smem_ptr_flag_bitsILi16EEENSU_INS5_IJNSA_ILi8EEESH_EEENS5_IJSH_SC_EEEEEEEvNS4_8identityENS4_23SM90_TMA_LOAD_MULTICASTES1B_vS1C_EENS_8epilogue10collective6detail29Sm90TmaWarpSpecializedAdapterINS1G_15DefaultEpilogueISJ_SK_SK_NS1F_6thread17LinearCombinationISJ_Li1EffLNS1K_9ScaleType4KindE0ELNS_15FloatRoundStyleE2ESJ_EENS1_15EpilogueDefaultEEEEEvvEEEEvNT_6ParamsE,"aw",@nobits
	.sectionflags	@""
	.align	16
	.zero		1024


//--------------------- .nv.shared.reserved.0     --------------------------
	.section	.nv.shared.reserved.0,"aw",@nobits
	.weak		__nv_reservedSMEM_offset_0_alias
	.size		__nv_reservedSMEM_offset_0_alias, 0, 0
	.other		__nv_reservedSMEM_offset_0_alias,@"STO_CUDA_RESERVED_SHARED STV_DEFAULT"
__nv_reservedSMEM_offset_0_alias:
	.zero		0


//--------------------- .nv.global                --------------------------
	.section	.nv.global,"aw",@nobits
.nv.global:
	.type		_ZN39_INTERNAL_6b2ac4af_4_k_cu_9736b927_35254cute1_E,@object
	.size		_ZN39_INTERNAL_6b2ac4af_4_k_cu_9736b927_35254cute1_E,(_ZN39_INTERNAL_6b2ac4af_4_k_cu_9736b927_35254cuda3std3__45__cpo6cbeginE - _ZN39_INTERNAL_6b2ac4af_4_k_cu_9736b927_35254cute1_E)
_ZN39_INTERNAL_6b2ac4af_4_k_cu_9736b927_35254cute1_E:
	.zero		1
	.type		_ZN39_INTERNAL_6b2ac4af_4_k_cu_9736b927_35254cuda3std3__45__cpo6cbeginE,@object
	.size		_ZN39_INTERNAL_6b2ac4af_4_k_cu_9736b927_35254cuda3std3__45__cpo6cbeginE,(_ZN39_INTERNAL_6b2ac4af_4_k_cu_9736b927_35254cuda3std3__48in_placeE - _ZN39_INTERNAL_6b2ac4af_4_k_cu_9736b927_35254cuda3std3__45__cpo6cbeginE)
_ZN39_INTERNAL_6b2ac4af_4_k_cu_9736b927_35254cuda3std3__45__cpo6cbeginE:
	.zero		1
	.type		_ZN39_INTERNAL_6b2ac4af_4_k_cu_9736b927_35254cuda3std3__48in_placeE,@object
	.size		_ZN39_INTERNAL_6b2ac4af_4_k_cu_9736b927_35254cuda3std3__48in_placeE,(_ZN39_INTERNAL_6b2ac4af_4_k_cu_9736b927_35254cuda3std6ranges3__45__cpo9iter_moveE - _ZN39_INTERNAL_6b2ac4af_4_k_cu_9736b927_35254cuda3std3__48in_placeE)
_ZN39_INTERNAL_6b2ac4af_4_k_cu_9736b927_35254cuda3std3__48in_placeE:
	.zero		1
	.type		_ZN39_INTERNAL_6b2ac4af_4_k_cu_9736b927_35254cuda3std6ranges3__45__cpo9iter_moveE,@object
	.size		_ZN39_INTERNAL_6b2ac4af_4_k_cu_9736b927_35254cuda3std6ranges3__45__cpo9iter_moveE,(_ZN39_INTERNAL_6b2ac4af_4_k_cu_9736b927_35254cuda3std3__45__cpo5beginE - _ZN39_INTERNAL_6b2ac4af_4_k_cu_9736b927_35254cuda3std6ranges3__45__cpo9iter_moveE)
_ZN39_INTERNAL_6b2ac4af_4_k_cu_9736b927_35254cuda3std6ranges3__45__cpo9iter_moveE:
	.zero		1
	.type		_ZN39_INTERNAL_6b2ac4af_4_k_cu_9736b927_35254cuda3std3__45__cpo5beginE,@object
	.size		_ZN39_INTERNAL_6b2ac4af_4_k_cu_9736b927_35254cuda3std3__45__cpo5beginE,(_ZN39_INTERNAL_6b2ac4af_4_k_cu_9736b927_35254cuda3std3__441_GLOBAL__N__6b2ac4af_4_k_cu_9736b927_35256ignoreE - _ZN39_INTERNAL_6b2ac4af_4_k_cu_9736b927_35254cuda3std3__45__cpo5beginE)
_ZN39_INTERNAL_6b2ac4af_4_k_cu_9736b927_35254cuda3std3__45__cpo5beginE:
	.zero		1
	.type		_ZN39_INTERNAL_6b2ac4af_4_k_cu_9736b927_35254cuda3std3__441_GLOBAL__N__6b2ac4af_4_k_cu_9736b927_35256ignoreE,@object
	.size		_ZN39_INTERNAL_6b2ac4af_4_k_cu_9736b927_35254cuda3std3__441_GLOBAL__N__6b2ac4af_4_k_cu_9736b927_35256ignoreE,(_ZN39_INTERNAL_6b2ac4af_4_k_cu_9736b927_35254cute7productE - _ZN39_INTERNAL_6b2ac4af_4_k_cu_9736b927_35254cuda3std3__441_GLOBAL__N__6b2ac4af_4_k_cu_9736b927_35256ignoreE)
_ZN39_INTERNAL_6b2ac4af_4_k_cu_9736b927_35254cuda3std3__441_GLOBAL__N__6b2ac4af_4_k_cu_9736b927_35256ignoreE:
	.zero		1
	.type		_ZN39_INTERNAL_6b2ac4af_4_k_cu_9736b927_35254cute7productE,@object
	.size		_ZN39_INTERNAL_6b2ac4af_4_k_cu_9736b927_35254cute7productE,(_ZN39_INTERNAL_6b2ac4af_4_k_cu_9736b927_35254cuda3std3__45__cpo3endE - _ZN39_INTERNAL_6b2ac4af_4_k_cu_9736b927_35254cute7productE)
_ZN39_INTERNAL_6b2ac4af_4_k_cu_9736b927_35254cute7productE:
	.zero		1
	.type		_ZN39_INTERNAL_6b2ac4af_4_k_cu_9736b927_35254cuda3std3__45__cpo3endE,@object
	.size		_ZN39_INTERNAL_6b2ac4af_4_k_cu_9736b927_35254cuda3std3__45__cpo3endE,(_ZN39_INTERNAL_6b2ac4af_4_k_cu_9736b927_35254cuda3std3__419piecewise_constructE - _ZN39_INTERNAL_6b2ac4af_4_k_cu_9736b927_35254cuda3std3__45__cpo3endE)
_ZN39_INTERNAL_6b2ac4af_4_k_cu_9736b927_35254cuda3std3__45__cpo3endE:
	.zero		1
	.type		_ZN39_INTERNAL_6b2ac4af_4_k_cu_9736b927_35254cuda3std3__419piecewise_constructE,@object
	.size		_ZN39_INTERNAL_6b2ac4af_4_k_cu_9736b927_35254cuda3std3__419piecewise_constructE,(_ZN39_INTERNAL_6b2ac4af_4_k_cu_9736b927_35254cuda3std3__45__cpo4cendE - _ZN39_INTERNAL_6b2ac4af_4_k_cu_9736b927_35254cuda3std3__419piecewise_constructE)
_ZN39_INTERNAL_6b2ac4af_4_k_cu_9736b927_35254cuda3std3__419piecewise_constructE:
	.zero		1
	.type		_ZN39_INTERNAL_6b2ac4af_4_k_cu_9736b927_35254cuda3std3__45__cpo4cendE,@object
	.size		_ZN39_INTERNAL_6b2ac4af_4_k_cu_9736b927_35254cuda3std3__45__cpo4cendE,(_ZN39_INTERNAL_6b2ac4af_4_k_cu_9736b927_35254cuda3std6ranges3__45__cpo4swapE - _ZN39_INTERNAL_6b2ac4af_4_k_cu_9736b927_35254cuda3std3__45__cpo4cendE)
_ZN39_INTERNAL_6b2ac4af_4_k_cu_9736b927_35254cuda3std3__45__cpo4cendE:
	.zero		1
	.type		_ZN39_INTERNAL_6b2ac4af_4_k_cu_9736b927_35254cuda3std6ranges3__45__cpo4swapE,@object
	.size		_ZN39_INTERNAL_6b2ac4af_4_k_cu_9736b927_35254cuda3std6ranges3__45__cpo4swapE,(.L_8 - _ZN39_INTERNAL_6b2ac4af_4_k_cu_9736b927_35254cuda3std6ranges3__45__cpo4swapE)
_ZN39_INTERNAL_6b2ac4af_4_k_cu_9736b927_35254cuda3std6ranges3__45__cpo4swapE:
	.zero		1
.L_8:


//--------------------- .nv.constant0._ZN7cutlass13device_kernelINS_4gemm6kernel13GemmUniversalIN4cute5tupleIJiiiiEEENS1_10collective13CollectiveMmaINS1_34MainloopSm90TmaGmmaWarpSpecializedILi7ENS5_IJNS4_1CILi2EEENSA_ILi1EEESC_EEENS1_35KernelTmaWarpSpecializedCooperativeEEENS5_IJNSA_ILi256EEESG_NSA_ILi32EEEEEENS_6half_tENS5_IJlSC_lEEESJ_SK_NS4_8TiledMMAINS4_8MMA_AtomIJNS4_4SM904GMMA26MMA_64x256x16_F32F16F16_SSILNSO_5MajorE0ELSQ_0ELNSO_7ScaleInE1ELSR_1EEEEEENS4_6LayoutISD_NS5_IJSC_NSA_ILi0EEESV_EEEEENS5_IJNS4_10UnderscoreESY_SY_EEEEENS4_13SM90_TMA_LOADENS4_14ComposedLayoutINS4_7SwizzleILi2ELi4ELi3EEENS4_18smem_ptr_flag_bitsILi16EEENSU_INS5_IJNSA_ILi8EEESH_EEENS5_IJSH_SC_EEEEEEEvNS4_8identityENS4_23SM90_TMA_LOAD_MULTICASTES1B_vS1C_EENS_8epilogue10collective6detail29Sm90TmaWarpSpecializedAdapterINS1G_15DefaultEpilogueISJ_SK_SK_NS1F_6thread17LinearCombinationISJ_Li1EffLNS1K_9ScaleType4KindE0ELNS_15FloatRoundStyleE2ESJ_EENS1_15EpilogueDefaultEEEEEvvEEEEvNT_6ParamsE --------------------------
	.section	.nv.constant0._ZN7cutlass13device_kernelINS_4gemm6kernel13GemmUniversalIN4cute5tupleIJiiiiEEENS1_10collective13CollectiveMmaINS1_34MainloopSm90TmaGmmaWarpSpecializedILi7ENS5_IJNS4_1CILi2EEENSA_ILi1EEESC_EEENS1_35KernelTmaWarpSpecializedCooperativeEEENS5_IJNSA_ILi256EEESG_NSA_ILi32EEEEEENS_6half_tENS5_IJlSC_lEEESJ_SK_NS4_8TiledMMAINS4_8MMA_AtomIJNS4_4SM904GMMA26MMA_64x256x16_F32F16F16_SSILNSO_5MajorE0ELSQ_0ELNSO_7ScaleInE1ELSR_1EEEEEENS4_6LayoutISD_NS5_IJSC_NSA_ILi0EEESV_EEEEENS5_IJNS4_10UnderscoreESY_SY_EEEEENS4_13SM90_TMA_LOADENS4_14ComposedLayoutINS4_7SwizzleILi2ELi4ELi3EEENS4_18smem_ptr_flag_bitsILi16EEENSU_INS5_IJNSA_ILi8EEESH_EEENS5_IJSH_SC_EEEEEEEvNS4_8identityENS4_23SM90_TMA_LOAD_MULTICASTES1B_vS1C_EENS_8epilogue10collective6detail29Sm90TmaWarpSpecializedAdapterINS1G_15DefaultEpilogueISJ_SK_SK_NS1F_6thread17LinearCombinationISJ_Li1EffLNS1K_9ScaleType4KindE0ELNS_15FloatRoundStyleE2ESJ_EENS1_15EpilogueDefaultEEEEEvvEEEEvNT_6ParamsE,"a",@progbits
	.sectionflags	@""
	.align	4
.nv.constant0._ZN7cutlass13device_kernelINS_4gemm6kernel13GemmUniversalIN4cute5tupleIJiiiiEEENS1_10collective13CollectiveMmaINS1_34MainloopSm90TmaGmmaWarpSpecializedILi7ENS5_IJNS4_1CILi2EEENSA_ILi1EEESC_EEENS1_35KernelTmaWarpSpecializedCooperativeEEENS5_IJNSA_ILi256EEESG_NSA_ILi32EEEEEENS_6half_tENS5_IJlSC_lEEESJ_SK_NS4_8TiledMMAINS4_8MMA_AtomIJNS4_4SM904GMMA26MMA_64x256x16_F32F16F16_SSILNSO_5MajorE0ELSQ_0ELNSO_7ScaleInE1ELSR_1EEEEEENS4_6LayoutISD_NS5_IJSC_NSA_ILi0EEESV_EEEEENS5_IJNS4_10UnderscoreESY_SY_EEEEENS4_13SM90_TMA_LOADENS4_14ComposedLayoutINS4_7SwizzleILi2ELi4ELi3EEENS4_18smem_ptr_flag_bitsILi16EEENSU_INS5_IJNSA_ILi8EEESH_EEENS5_IJSH_SC_EEEEEEEvNS4_8identityENS4_23SM90_TMA_LOAD_MULTICASTES1B_vS1C_EENS_8epilogue10collective6detail29Sm90TmaWarpSpecializedAdapterINS1G_15DefaultEpilogueISJ_SK_SK_NS1F_6thread17LinearCombinationISJ_Li1EffLNS1K_9ScaleType4KindE0ELNS_15FloatRoundStyleE2ESJ_EENS1_15EpilogueDefaultEEEEEvvEEEEvNT_6ParamsE:
	.zero		1664


//--------------------- SYMBOLS --------------------------

	.type		.nv.reservedSmem.offset0,@object
	.size		.nv.reservedSmem.offset0,0x4
	.type		__assertfail,@function
